	.headerflags	@"EF_CUDA_TEXMODE_UNIFIED EF_CUDA_64BIT_ADDRESS EF_CUDA_ACCELERATORS EF_CUDA_SM90 EF_CUDA_VIRTUAL_SM(EF_CUDA_SM90)"
	.elftype	@"ET_EXEC"


//--------------------- .nv.info                  --------------------------
	.section	.nv.info,"",@"SHT_CUDA_INFO"
	.align	4


	//----- nvinfo : EIATTR_REGCOUNT
	.align		4
        /*0000*/ 	.byte	0x04, 0x2f
        /*0002*/ 	.short	(.L_1 - .L_0)
	.align		4
.L_0:
        /*0004*/ 	.word	index@(triton_mm)
        /*0008*/ 	.word	0x00000048


	//----- nvinfo : EIATTR_MIN_STACK_SIZE
	.align		4
.L_1:
        /*000c*/ 	.byte	0x04, 0x12
        /*000e*/ 	.short	(.L_3 - .L_2)
	.align		4
.L_2:
        /*0010*/ 	.word	index@(triton_mm)
        /*0014*/ 	.word	0x00000000


	//----- nvinfo : EIATTR_FRAME_SIZE
	.align		4
.L_3:
        /*0018*/ 	.byte	0x04, 0x11
        /*001a*/ 	.short	(.L_5 - .L_4)
	.align		4
.L_4:
        /*001c*/ 	.word	index@(triton_mm)
        /*0020*/ 	.word	0x00000000


	//----- nvinfo : EIATTR_MIN_STACK_SIZE
	.align		4
.L_5:
        /*0024*/ 	.byte	0x04, 0x12
        /*0026*/ 	.short	(.L_7 - .L_6)
	.align		4
.L_6:
        /*0028*/ 	.word	index@(triton_mm)
        /*002c*/ 	.word	0x00000000
.L_7:


//--------------------- .nv.info.triton_mm        --------------------------
	.section	.nv.info.triton_mm,"",@"SHT_CUDA_INFO"
	.sectionflags	@""
	.align	4


	//----- nvinfo : EIATTR_CUDA_API_VERSION
	.align		4
        /*0000*/ 	.byte	0x04, 0x37
        /*0002*/ 	.short	(.L_9 - .L_8)
.L_8:
        /*0004*/ 	.word	0x0000007c


	//----- nvinfo : EIATTR_KPARAM_INFO
	.align		4
.L_9:
        /*0008*/ 	.byte	0x04, 0x17
        /*000a*/ 	.short	(.L_11 - .L_10)
.L_10:
        /*000c*/ 	.word	0x00000000
        /*0010*/ 	.short	0x0004
        /*0012*/ 	.short	0x001c
        /*0014*/ 	.byte	0x00, 0xf0, 0x11, 0x00


	//----- nvinfo : EIATTR_KPARAM_INFO
	.align		4
.L_11:
        /*0018*/ 	.byte	0x04, 0x17
        /*001a*/ 	.short	(.L_13 - .L_12)
.L_12:
        /*001c*/ 	.word	0x00000000
        /*0020*/ 	.short	0x0003
        /*0022*/ 	.short	0x0018
        /*0024*/ 	.byte	0x00, 0xf0, 0x11, 0x00


	//----- nvinfo : EIATTR_KPARAM_INFO
	.align		4
.L_13:
        /*0028*/ 	.byte	0x04, 0x17
        /*002a*/ 	.short	(.L_15 - .L_14)
.L_14:
        /*002c*/ 	.word	0x00000000
        /*0030*/ 	.short	0x0002
        /*0032*/ 	.short	0x0010
        /*0034*/ 	.byte	0x00, 0xf0, 0x21, 0x00


	//----- nvinfo : EIATTR_KPARAM_INFO
	.align		4
.L_15:
        /*0038*/ 	.byte	0x04, 0x17
        /*003a*/ 	.short	(.L_17 - .L_16)
.L_16:
        /*003c*/ 	.word	0x00000000
        /*0040*/ 	.short	0x0001
        /*0042*/ 	.short	0x0008
        /*0044*/ 	.byte	0x00, 0xf0, 0x21, 0x00


	//----- nvinfo : EIATTR_KPARAM_INFO
	.align		4
.L_17:
        /*0048*/ 	.byte	0x04, 0x17
        /*004a*/ 	.short	(.L_19 - .L_18)
.L_18:
        /*004c*/ 	.word	0x00000000
        /*0050*/ 	.short	0x0000
        /*0052*/ 	.short	0x0000
        /*0054*/ 	.byte	0x00, 0xf0, 0x21, 0x00


	//----- nvinfo : EIATTR_SPARSE_MMA_MASK
	.align		4
.L_19:
        /*0058*/ 	.byte	0x03, 0x50
        /*005a*/ 	.short	0x0000


	//----- nvinfo : EIATTR_MAXREG_COUNT
	.align		4
        /*005c*/ 	.byte	0x03, 0x1b
        /*005e*/ 	.short	0x00ff


	//----- nvinfo : EIATTR_COOP_GROUP_MASK_REGIDS
	.align		4
        /*0060*/ 	.byte	0x04, 0x29
        /*0062*/ 	.short	(.L_21 - .L_20)


	//   ....[0]....
.L_20:
        /*0064*/ 	.word	0xffffffff


	//----- nvinfo : EIATTR_COOP_GROUP_INSTR_OFFSETS
	.align		4
.L_21:
        /*0068*/ 	.byte	0x04, 0x28
        /*006a*/ 	.short	(.L_23 - .L_22)


	//   ....[0]....
.L_22:
        /*006c*/ 	.word	0x00001b30


	//----- nvinfo : EIATTR_EXIT_INSTR_OFFSETS
	.align		4
.L_23:
        /*0070*/ 	.byte	0x04, 0x1c
        /*0072*/ 	.short	(.L_25 - .L_24)


	//   ....[0]....
.L_24:
        /*0074*/ 	.word	0x00000040


	//   ....[1]....
        /*0078*/ 	.word	0x00002630


	//   ....[2]....
        /*007c*/ 	.word	0x00002680


	//----- nvinfo : EIATTR_MAX_THREADS
	.align		4
.L_25:
        /*0080*/ 	.byte	0x04, 0x05
        /*0082*/ 	.short	(.L_27 - .L_26)
.L_26:
        /*0084*/ 	.word	0x00000080
        /*0088*/ 	.word	0x00000001
        /*008c*/ 	.word	0x00000001


	//----- nvinfo : EIATTR_CBANK_PARAM_SIZE
	.align		4
.L_27:
        /*0090*/ 	.byte	0x03, 0x19
        /*0092*/ 	.short	0x0020


	//----- nvinfo : EIATTR_PARAM_CBANK
	.align		4
        /*0094*/ 	.byte	0x04, 0x0a
        /*0096*/ 	.short	(.L_29 - .L_28)
	.align		4
.L_28:
        /*0098*/ 	.word	index@(.nv.constant0.triton_mm)
        /*009c*/ 	.short	0x0210
        /*009e*/ 	.short	0x0020


	//----- nvinfo : EIATTR_SW_WAR
	.align		4
.L_29:
        /*00a0*/ 	.byte	0x04, 0x36
        /*00a2*/ 	.short	(.L_31 - .L_30)
.L_30:
        /*00a4*/ 	.word	0x00000008
.L_31:


//--------------------- .nv.callgraph             --------------------------
	.section	.nv.callgraph,"",@"SHT_CUDA_CALLGRAPH"
	.align	4
	.sectionentsize	8
	.align		4
        /*0000*/ 	.word	0x00000000
	.align		4
        /*0004*/ 	.word	0xffffffff
	.align		4
        /*0008*/ 	.word	0x00000000
	.align		4
        /*000c*/ 	.word	0xfffffffe
	.align		4
        /*0010*/ 	.word	0x00000000
	.align		4
        /*0014*/ 	.word	0xfffffffd
	.align		4
        /*0018*/ 	.word	0x00000000
	.align		4
        /*001c*/ 	.word	0xfffffffc


//--------------------- .text.triton_mm           --------------------------
	.section	.text.triton_mm,"ax",@progbits
	.sectionflags	@"SHF_BARRIERS=1"
	.align	128
        .global         triton_mm
        .type           triton_mm,@function
        .size           triton_mm,(.L_x_2 - triton_mm)
        .other          triton_mm,@"STO_CUDA_ENTRY STV_DEFAULT"
triton_mm:
.text.triton_mm:
[----:B------:R-:W1:Y:S02]  /*0000*/  LDC R1, c[0x0][0x28] ;  /* 0x00000a00ff017b82 */ /* 0x000e640000000800 */
[----:B------:R-:W2:Y:S02]  /*0010*/  LDC R0, c[0x0][0x22c] ;  /* 0x00008b00ff007b82 */ /* 0x000ea40000000800 */
[----:B--2---:R-:W-:-:S05]  /*0020*/  IMAD R2, R0, 0xc00, RZ ;  /* 0x00000c0000027824 */ /* 0x004fca00078e02ff */
[----:B------:R-:W-:-:S13]  /*0030*/  ISETP.NE.AND P0, PT, R2, RZ, PT ;  /* 0x000000ff0200720c */ /* 0x000fda0003f05270 */
[----:B------:R-:W-:Y:S05]  /*0040*/  @!P0 EXIT ;  /* 0x000000000000894d */ /* 0x000fea0003800000 */
[----:B------:R-:W2:Y:S01]  /*0050*/  S2R R9, SR_CTAID.X ;  /* 0x0000000000097919 */ /* 0x000ea20000002500 */
[----:B------:R-:W-:Y:S01]  /*0060*/  VIADD R2, R0, 0x3f ;  /* 0x0000003f00027836 */ /* 0x000fe20000000000 */
[----:B------:R-:W-:Y:S01]  /*0070*/  IABS R18, R0 ;  /* 0x0000000000127213 */ /* 0x000fe20000000000 */
[----:B------:R-:W3:Y:S01]  /*0080*/  LDC R56, c[0x0][0x228] ;  /* 0x00008a00ff387b82 */ /* 0x000ee20000000800 */
[----:B------:R-:W-:Y:S01]  /*0090*/  UMOV UR10, 0x400 ;  /* 0x00000400000a7882 */ /* 0x000fe20000000000 */
[----:B------:R-:W-:Y:S01]  /*00a0*/  ULDC.64 UR14, c[0x0][0x208] ;  /* 0x00008200000e7ab9 */ /* 0x000fe20000000a00 */
[----:B------:R-:W-:Y:S01]  /*00b0*/  SHF.R.S32.HI R3, RZ, 0x1f, R2 ;  /* 0x0000001fff037819 */ /* 0x000fe20000011402 */
[----:B------:R-:W4:Y:S01]  /*00c0*/  I2F.RP R17, R18 ;  /* 0x0000001200117306 */ /* 0x000f220000209400 */
[----:B------:R-:W-:Y:S01]  /*00d0*/  UMOV UR12, 0x3 ;  /* 0x00000003000c7882 */ /* 0x000fe20000000000 */
[----:B------:R-:W-:Y:S01]  /*00e0*/  UMOV UR11, 0xffffffff ;  /* 0xffffffff000b7882 */ /* 0x000fe20000000000 */
[----:B------:R-:W-:Y:S01]  /*00f0*/  LEA.HI R2, R3, R2, RZ, 0x6 ;  /* 0x0000000203027211 */ /* 0x000fe200078f30ff */
[----:B------:R-:W5:Y:S01]  /*0100*/  S2UR UR4, SR_CgaCtaId ;  /* 0x00000000000479c3 */ /* 0x000f620000008800 */
[----:B------:R-:W-:Y:S01]  /*0110*/  UMOV UR6, URZ ;  /* 0x0000003f00067c82 */ /* 0x000fe20008000000 */
[----:B------:R-:W-:-:S06]  /*0120*/  UMOV UR7, URZ ;  /* 0x0000003f00077c82 */ /* 0x000fcc0008000000 */
[----:B------:R-:W5:Y:S01]  /*0130*/  LDC.64 R64, c[0x0][0x218] ;  /* 0x00008600ff407b82 */ /* 0x000f620000000a00 */
[----:B----4-:R-:W4:Y:S01]  /*0140*/  MUFU.RCP R19, R17 ;  /* 0x0000001100137308 */ /* 0x010f220000001000 */
[----:B---3--:R-:W-:Y:S02]  /*0150*/  IMAD R56, R56, 0xc00, RZ ;  /* 0x00000c0038387824 */ /* 0x008fe400078e02ff */
[C---:B--2---:R-:W-:Y:S01]  /*0160*/  IMAD.HI R4, R9.reuse, 0x2aaaaaab, RZ ;  /* 0x2aaaaaab09047827 */ /* 0x044fe200078e02ff */
[----:B------:R-:W-:Y:S02]  /*0170*/  IABS R12, R9 ;  /* 0x00000009000c7213 */ /* 0x000fe40000000000 */
[----:B------:R-:W-:Y:S01]  /*0180*/  ISETP.GE.AND P1, PT, R9, RZ, PT ;  /* 0x000000ff0900720c */ /* 0x000fe20003f26270 */
[----:B-1---5:R-:W-:Y:S01]  /*0190*/  UPRMT UR10, UR4, 0x654, UR10 ;  /* 0x00000654040a7896 */ /* 0x022fe2000800000a */
[----:B------:R-:W-:Y:S01]  /*01a0*/  SHF.R.U32.HI R5, RZ, 0x1f, R4 ;  /* 0x0000001fff057819 */ /* 0x000fe20000011604 */
[----:B----4-:R-:W-:Y:S01]  /*01b0*/  VIADD R19, R19, 0xffffffe ;  /* 0x0ffffffe13137836 */ /* 0x010fe20000000000 */
[----:B------:R-:W-:Y:S01]  /*01c0*/  ULDC.64 UR4, c[0x0][0x210] ;  /* 0x0000840000047ab9 */ /* 0x000fe20000000a00 */
[----:B------:R-:W-:Y:S01]  /*01d0*/  UIADD3 UR13, UR10, 0x14000, URZ ;  /* 0x000140000a0d7890 */ /* 0x000fe2000fffe03f */
[----:B------:R-:W-:-:S05]  /*01e0*/  LEA.HI.SX32 R6, R4, R5, 0x19 ;  /* 0x0000000504067211 */ /* 0x000fca00078fcaff */
[C---:B------:R-:W-:Y:S02]  /*01f0*/  IMAD.SHL.U32 R7, R6.reuse, 0x8, RZ ;  /* 0x0000000806077824 */ /* 0x040fe400078e00ff */
[----:B------:R-:W-:-:S03]  /*0200*/  IMAD R13, R6, -0x300, R9 ;  /* 0xfffffd00060d7824 */ /* 0x000fc600078e0209 */
[----:B------:R-:W-:Y:S02]  /*0210*/  LEA.HI.SX32 R2, R2, -R7, 0x1a ;  /* 0x8000000702027211 */ /* 0x000fe400078fd2ff */
[----:B------:R-:W-:Y:S02]  /*0220*/  IABS R6, R13 ;  /* 0x0000000d00067213 */ /* 0x000fe40000000000 */
[----:B------:R-:W-:Y:S02]  /*0230*/  VIMNMX R10, R2, 0x8, PT ;  /* 0x00000008020a7848 */ /* 0x000fe40003fe0100 */
[----:B------:R-:W1:Y:S02]  /*0240*/  S2R R2, SR_TID.X ;  /* 0x0000000000027919 */ /* 0x000e640000002100 */
[-C--:B------:R-:W-:Y:S02]  /*0250*/  IABS R8, R10.reuse ;  /* 0x0000000a00087213 */ /* 0x080fe40000000000 */
[----:B------:R-:W-:-:S02]  /*0260*/  LOP3.LUT R13, R13, R10, RZ, 0x3c, !PT ;  /* 0x0000000a0d0d7212 */ /* 0x000fc400078e3cff */
[----:B------:R-:W2:Y:S02]  /*0270*/  I2F.RP R3, R8 ;  /* 0x0000000800037306 */ /* 0x000ea40000209400 */
[----:B------:R-:W-:-:S06]  /*0280*/  ISETP.GE.AND P3, PT, R13, RZ, PT ;  /* 0x000000ff0d00720c */ /* 0x000fcc0003f66270 */
[----:B--2---:R-:W2:Y:S01]  /*0290*/  MUFU.RCP R3, R3 ;  /* 0x0000000300037308 */ /* 0x004ea20000001000 */
[--C-:B-1----:R-:W-:Y:S01]  /*02a0*/  SHF.R.U32.HI R20, RZ, 0x4, R2.reuse ;  /* 0x00000004ff147819 */ /* 0x102fe20000011602 */
[C---:B------:R-:W-:Y:S01]  /*02b0*/  IMAD.SHL.U32 R67, R2.reuse, 0x8, RZ ;  /* 0x0000000802437824 */ /* 0x040fe200078e00ff */
[----:B------:R-:W-:Y:S01]  /*02c0*/  LOP3.LUT R16, R2, 0x8, RZ, 0xc0, !PT ;  /* 0x0000000802107812 */ /* 0x000fe200078ec0ff */
[----:B--2---:R-:W-:Y:S01]  /*02d0*/  VIADD R4, R3, 0xffffffe ;  /* 0x0ffffffe03047836 */ /* 0x004fe20000000000 */
[----:B------:R-:W-:Y:S02]  /*02e0*/  IABS R3, R10 ;  /* 0x0000000a00037213 */ /* 0x000fe40000000000 */
[----:B------:R-:W-:Y:S01]  /*02f0*/  SGXT.U32 R20, R20, 0x3 ;  /* 0x000000031414781a */ /* 0x000fe20000000000 */
[----:B------:R1:W2:Y:S01]  /*0300*/  F2I.FTZ.U32.TRUNC.NTZ R5, R4 ;  /* 0x0000000400057305 */ /* 0x0002a2000021f000 */
[----:B------:R-:W-:Y:S01]  /*0310*/  IMAD.SHL.U32 R21, R16, 0x200, RZ ;  /* 0x0000020010157824 */ /* 0x000fe200078e00ff */
[----:B------:R-:W-:Y:S01]  /*0320*/  LOP3.LUT R55, R67, 0x38, RZ, 0xc0, !PT ;  /* 0x0000003843377812 */ /* 0x000fe200078ec0ff */
[----:B------:R-:W-:Y:S01]  /*0330*/  IMAD.MOV R15, RZ, RZ, -R3 ;  /* 0x000000ffff0f7224 */ /* 0x000fe200078e0a03 */
[C---:B------:R-:W-:Y:S01]  /*0340*/  LOP3.LUT R9, R20.reuse, 0x28, RZ, 0xfc, !PT ;  /* 0x0000002814097812 */ /* 0x040fe200078efcff */
[C---:B------:R-:W-:Y:S01]  /*0350*/  IMAD.SHL.U32 R24, R20.reuse, 0x8, RZ ;  /* 0x0000000814187824 */ /* 0x040fe200078e00ff */
[C---:B------:R-:W-:Y:S01]  /*0360*/  LOP3.LUT R17, R20.reuse, 0x38, RZ, 0xfc, !PT ;  /* 0x0000003814117812 */ /* 0x040fe200078efcff */
[----:B------:R-:W-:Y:S01]  /*0370*/  IMAD.SHL.U32 R22, R20, 0x40, RZ ;  /* 0x0000004014167824 */ /* 0x000fe200078e00ff */
[----:B------:R-:W-:Y:S01]  /*0380*/  SHF.R.U32.HI R57, RZ, 0x2, R2 ;  /* 0x00000002ff397819 */ /* 0x000fe20000011602 */
[----:B-1----:R-:W-:Y:S01]  /*0390*/  IMAD.MOV.U32 R4, RZ, RZ, RZ ;  /* 0x000000ffff047224 */ /* 0x002fe200078e00ff */
[----:B------:R-:W-:Y:S01]  /*03a0*/  LOP3.LUT R24, R24, 0x38, R67, 0x78, !PT ;  /* 0x0000003818187812 */ /* 0x000fe200078e7843 */
[----:B------:R-:W-:Y:S01]  /*03b0*/  IMAD.SHL.U32 R17, R17, 0x40, RZ ;  /* 0x0000004011117824 */ /* 0x000fe200078e00ff */
[----:B------:R-:W-:Y:S01]  /*03c0*/  SGXT.U32 R57, R57, 0x5 ;  /* 0x000000053939781a */ /* 0x000fe20000000000 */
[----:B--2---:R-:W-:-:S04]  /*03d0*/  IMAD.MOV R11, RZ, RZ, -R5 ;  /* 0x000000ffff0b7224 */ /* 0x004fc800078e0a05 */
[----:B------:R-:W-:-:S04]  /*03e0*/  IMAD R11, R11, R8, RZ ;  /* 0x000000080b0b7224 */ /* 0x000fc800078e02ff */
[----:B------:R-:W-:-:S04]  /*03f0*/  IMAD.HI.U32 R5, R5, R11, R4 ;  /* 0x0000000b05057227 */ /* 0x000fc800078e0004 */
[----:B------:R-:W-:Y:S01]  /*0400*/  IMAD.MOV.U32 R4, RZ, RZ, R12 ;  /* 0x000000ffff047224 */ /* 0x000fe200078e000c */
[----:B------:R-:W-:Y:S01]  /*0410*/  LOP3.LUT R12, R20, 0x30, RZ, 0xfc, !PT ;  /* 0x00000030140c7812 */ /* 0x000fe200078efcff */
[----:B------:R-:W-:-:S04]  /*0420*/  IMAD.HI.U32 R14, R5, R6, RZ ;  /* 0x00000006050e7227 */ /* 0x000fc800078e00ff */
[----:B------:R-:W-:Y:S01]  /*0430*/  IMAD.HI.U32 R3, R5, R4, RZ ;  /* 0x0000000405037227 */ /* 0x000fe200078e00ff */
[----:B------:R-:W-:-:S03]  /*0440*/  LOP3.LUT R5, R20, 0x18, RZ, 0xfc, !PT ;  /* 0x0000001814057812 */ /* 0x000fc600078efcff */
[-C--:B------:R-:W-:Y:S01]  /*0450*/  IMAD R11, R3, R15.reuse, R4 ;  /* 0x0000000f030b7224 */ /* 0x080fe200078e0204 */
[----:B------:R-:W-:Y:S01]  /*0460*/  LOP3.LUT R4, R20, 0x10, RZ, 0xfc, !PT ;  /* 0x0000001014047812 */ /* 0x000fe200078efcff */
[----:B------:R-:W-:Y:S01]  /*0470*/  IMAD R15, R14, R15, R6 ;  /* 0x0000000f0e0f7224 */ /* 0x000fe200078e0206 */
[----:B------:R-:W-:Y:S01]  /*0480*/  LOP3.LUT R3, R20, 0x8, RZ, 0xfc, !PT ;  /* 0x0000000814037812 */ /* 0x000fe200078efcff */
[----:B------:R-:W-:Y:S01]  /*0490*/  IMAD.SHL.U32 R25, R12, 0x40, RZ ;  /* 0x000000400c197824 */ /* 0x000fe200078e00ff */
[----:B------:R-:W-:Y:S01]  /*04a0*/  ISETP.GT.U32.AND P0, PT, R8, R11, PT ;  /* 0x0000000b0800720c */ /* 0x000fe20003f04070 */
[----:B------:R-:W-:Y:S01]  /*04b0*/  IMAD.SHL.U32 R23, R4, 0x40, RZ ;  /* 0x0000004004177824 */ /* 0x000fe200078e00ff */
[----:B------:R-:W-:Y:S01]  /*04c0*/  ISETP.GT.U32.AND P2, PT, R8, R15, PT ;  /* 0x0000000f0800720c */ /* 0x000fe20003f44070 */
[----:B------:R-:W-:Y:S01]  /*04d0*/  IMAD.SHL.U32 R4, R9, 0x40, RZ ;  /* 0x0000004009047824 */ /* 0x000fe200078e00ff */
[----:B------:R-:W-:Y:S01]  /*04e0*/  LOP3.LUT R6, R20, 0x20, RZ, 0xfc, !PT ;  /* 0x0000002014067812 */ /* 0x000fe200078efcff */
[----:B------:R-:W1:Y:S01]  /*04f0*/  F2I.FTZ.U32.TRUNC.NTZ R9, R19 ;  /* 0x0000001300097305 */ /* 0x000e62000021f000 */
[----:B------:R-:W-:Y:S01]  /*0500*/  LOP3.LUT R12, R24, R22, RZ, 0xfc, !PT ;  /* 0x00000016180c7212 */ /* 0x000fe200078efcff */
[----:B------:R-:W-:Y:S01]  /*0510*/  IMAD.SHL.U32 R3, R3, 0x40, RZ ;  /* 0x0000004003037824 */ /* 0x000fe200078e00ff */
[----:B------:R-:W-:Y:S01]  /*0520*/  LOP3.LUT R22, RZ, R10, RZ, 0x33, !PT ;  /* 0x0000000aff167212 */ /* 0x000fe200078e33ff */
[----:B------:R-:W-:Y:S01]  /*0530*/  IMAD.SHL.U32 R6, R6, 0x40, RZ ;  /* 0x0000004006067824 */ /* 0x000fe200078e00ff */
[-C--:B------:R-:W-:Y:S01]  /*0540*/  LOP3.LUT R28, R23, R24.reuse, RZ, 0xfc, !PT ;  /* 0x00000018171c7212 */ /* 0x080fe200078efcff */
[----:B------:R-:W-:Y:S01]  /*0550*/  IMAD.SHL.U32 R5, R5, 0x40, RZ ;  /* 0x0000004005057824 */ /* 0x000fe200078e00ff */
[-C--:B------:R-:W-:Y:S01]  /*0560*/  LOP3.LUT R26, R3, R24.reuse, RZ, 0xfc, !PT ;  /* 0x00000018031a7212 */ /* 0x080fe200078efcff */
[--C-:B------:R-:W-:Y:S01]  /*0570*/  @!P0 IMAD.IADD R11, R11, 0x1, -R8.reuse ;  /* 0x000000010b0b8824 */ /* 0x100fe200078e0a08 */
[----:B------:R-:W-:Y:S01]  /*0580*/  LOP3.LUT R3, R21, R6, R24, 0xfe, !PT ;  /* 0x0000000615037212 */ /* 0x000fe200078efe18 */
[----:B------:R-:W-:Y:S01]  /*0590*/  @!P2 IMAD.IADD R15, R15, 0x1, -R8 ;  /* 0x000000010f0fa824 */ /* 0x000fe200078e0a08 */
[----:B------:R-:W-:Y:S01]  /*05a0*/  LOP3.LUT R30, R5, R24, RZ, 0xfc, !PT ;  /* 0x00000018051e7212 */ /* 0x000fe200078efcff */
[----:B------:R-:W-:Y:S01]  /*05b0*/  @!P2 VIADD R14, R14, 0x1 ;  /* 0x000000010e0ea836 */ /* 0x000fe20000000000 */
[----:B------:R-:W-:Y:S01]  /*05c0*/  ISETP.GT.U32.AND P0, PT, R8, R11, PT ;  /* 0x0000000b0800720c */ /* 0x000fe20003f04070 */
[----:B------:R-:W-:Y:S01]  /*05d0*/  IMAD.SHL.U32 R23, R16, 0x100, RZ ;  /* 0x0000010010177824 */ /* 0x000fe200078e00ff */
[----:B------:R-:W-:Y:S01]  /*05e0*/  LOP3.LUT R4, R21, R4, R24, 0xfe, !PT ;  /* 0x0000000415047212 */ /* 0x000fe200078efe18 */
[----:B-1----:R-:W-:Y:S01]  /*05f0*/  IMAD.MOV R6, RZ, RZ, -R9 ;  /* 0x000000ffff067224 */ /* 0x002fe200078e0a09 */
[----:B------:R-:W-:-:S02]  /*0600*/  LOP3.LUT R5, R21, R25, R24, 0xfe, !PT ;  /* 0x0000001915057212 */ /* 0x000fc400078efe18 */
[----:B------:R-:W-:Y:S02]  /*0610*/  LOP3.LUT R13, R30, R21, RZ, 0xfc, !PT ;  /* 0x000000151e0d7212 */ /* 0x000fe400078efcff */
[----:B------:R-:W-:Y:S02]  /*0620*/  LEA R58, R3, UR10, 0x1 ;  /* 0x0000000a033a7c11 */ /* 0x000fe4000f8e08ff */
[----:B------:R-:W-:Y:S02]  /*0630*/  LEA R60, R13, UR10, 0x1 ;  /* 0x0000000a0d3c7c11 */ /* 0x000fe4000f8e08ff */
[----:B------:R-:W-:Y:S01]  /*0640*/  LEA R54, R4, UR10, 0x1 ;  /* 0x0000000a04367c11 */ /* 0x000fe2000f8e08ff */
[----:B------:R-:W-:Y:S01]  /*0650*/  @!P0 IMAD.IADD R11, R11, 0x1, -R8 ;  /* 0x000000010b0b8824 */ /* 0x000fe200078e0a08 */
[----:B------:R-:W-:-:S03]  /*0660*/  ISETP.NE.AND P0, PT, R10, RZ, PT ;  /* 0x000000ff0a00720c */ /* 0x000fc60003f05270 */
[----:B------:R-:W-:Y:S01]  /*0670*/  @!P1 IMAD.MOV R11, RZ, RZ, -R11 ;  /* 0x000000ffff0b9224 */ /* 0x000fe200078e0a0b */
[----:B------:R-:W-:Y:S01]  /*0680*/  ISETP.GE.U32.AND P1, PT, R15, R8, PT ;  /* 0x000000080f00720c */ /* 0x000fe20003f26070 */
[----:B------:R-:W-:-:S03]  /*0690*/  IMAD.MOV.U32 R8, RZ, RZ, RZ ;  /* 0x000000ffff087224 */ /* 0x000fc600078e00ff */
[----:B------:R-:W-:Y:S01]  /*06a0*/  SEL R10, R22, R11, !P0 ;  /* 0x0000000b160a7207 */ /* 0x000fe20004000000 */
[----:B------:R-:W-:Y:S01]  /*06b0*/  IMAD.MOV.U32 R11, RZ, RZ, R6 ;  /* 0x000000ffff0b7224 */ /* 0x000fe200078e0006 */
[----:B------:R-:W-:-:S03]  /*06c0*/  LOP3.LUT R6, R21, R17, R24, 0xfe, !PT ;  /* 0x0000001115067212 */ /* 0x000fc600078efe18 */
[----:B------:R-:W-:Y:S01]  /*06d0*/  IMAD.IADD R10, R7, 0x1, R10 ;  /* 0x00000001070a7824 */ /* 0x000fe200078e020a */
[-C--:B------:R-:W-:Y:S01]  /*06e0*/  LOP3.LUT R7, R12, R21.reuse, RZ, 0xfc, !PT ;  /* 0x000000150c077212 */ /* 0x080fe200078efcff */
[----:B------:R-:W-:Y:S01]  /*06f0*/  IMAD R15, R11, R18, RZ ;  /* 0x000000120b0f7224 */ /* 0x000fe200078e02ff */
[----:B------:R-:W-:Y:S01]  /*0700*/  LOP3.LUT R11, R28, R21, RZ, 0xfc, !PT ;  /* 0x000000151c0b7212 */ /* 0x000fe200078efcff */
[----:B------:R-:W-:Y:S01]  /*0710*/  IMAD.SHL.U32 R17, R10, 0x40, RZ ;  /* 0x000000400a117824 */ /* 0x000fe200078e00ff */
[C---:B------:R-:W-:Y:S01]  /*0720*/  LOP3.LUT R10, R26.reuse, R23, RZ, 0xfc, !PT ;  /* 0x000000171a0a7212 */ /* 0x040fe200078efcff */
[----:B------:R-:W-:Y:S01]  /*0730*/  IMAD.HI.U32 R15, R9, R15, R8 ;  /* 0x0000000f090f7227 */ /* 0x000fe200078e0008 */
[----:B------:R-:W-:Y:S02]  /*0740*/  LOP3.LUT R9, R26, R21, RZ, 0xfc, !PT ;  /* 0x000000151a097212 */ /* 0x000fe400078efcff */
[----:B------:R-:W-:Y:S01]  /*0750*/  LOP3.LUT R32, R17, R20, RZ, 0xfc, !PT ;  /* 0x0000001411207212 */ /* 0x000fe200078efcff */
[----:B------:R-:W-:Y:S01]  /*0760*/  @P1 VIADD R14, R14, 0x1 ;  /* 0x000000010e0e1836 */ /* 0x000fe20000000000 */
[----:B------:R-:W-:-:S02]  /*0770*/  LOP3.LUT R34, R17, 0x8, R20, 0xfe, !PT ;  /* 0x0000000811227812 */ /* 0x000fc400078efe14 */
[----:B------:R-:W-:Y:S01]  /*0780*/  IABS R27, R32 ;  /* 0x00000020001b7213 */ /* 0x000fe20000000000 */
[----:B------:R-:W-:Y:S01]  /*0790*/  IMAD.MOV.U32 R19, RZ, RZ, R14 ;  /* 0x000000ffff137224 */ /* 0x000fe200078e000e */
[----:B------:R-:W-:Y:S02]  /*07a0*/  LOP3.LUT R35, R17, 0x10, R20, 0xfe, !PT ;  /* 0x0000001011237812 */ /* 0x000fe400078efe14 */
[----:B------:R-:W-:Y:S01]  /*07b0*/  LOP3.LUT R8, R12, R23, RZ, 0xfc, !PT ;  /* 0x000000170c087212 */ /* 0x000fe200078efcff */
[----:B------:R-:W-:Y:S01]  /*07c0*/  IMAD.HI.U32 R14, R15, R27, RZ ;  /* 0x0000001b0f0e7227 */ /* 0x000fe200078e00ff */
[-C--:B------:R-:W-:Y:S02]  /*07d0*/  LOP3.LUT R12, R28, R23.reuse, RZ, 0xfc, !PT ;  /* 0x000000171c0c7212 */ /* 0x080fe400078efcff */
[----:B------:R-:W-:Y:S01]  /*07e0*/  IABS R29, R34 ;  /* 0x00000022001d7213 */ /* 0x000fe20000000000 */
[----:B------:R-:W-:Y:S01]  /*07f0*/  @!P3 IMAD.MOV R19, RZ, RZ, -R19 ;  /* 0x000000ffff13b224 */ /* 0x000fe200078e0a13 */
[----:B------:R-:W-:Y:S01]  /*0800*/  LOP3.LUT R38, R17, 0x28, R20, 0xfe, !PT ;  /* 0x0000002811267812 */ /* 0x000fe200078efe14 */
[----:B------:R-:W-:Y:S01]  /*0810*/  IMAD.MOV R21, RZ, RZ, -R14 ;  /* 0x000000ffff157224 */ /* 0x000fe200078e0a0e */
[----:B------:R-:W-:-:S02]  /*0820*/  LOP3.LUT R14, R30, R23, RZ, 0xfc, !PT ;  /* 0x000000171e0e7212 */ /* 0x000fc400078efcff */
[----:B------:R-:W-:Y:S01]  /*0830*/  IABS R23, R35 ;  /* 0x0000002300177213 */ /* 0x000fe20000000000 */
[----:B------:R-:W-:Y:S01]  /*0840*/  IMAD R27, R18, R21, R27 ;  /* 0x00000015121b7224 */ /* 0x000fe200078e021b */
[----:B------:R-:W-:Y:S01]  /*0850*/  SEL R22, R22, R19, !P0 ;  /* 0x0000001316167207 */ /* 0x000fe20004000000 */
[C---:B------:R-:W-:Y:S01]  /*0860*/  IMAD.HI.U32 R19, R15.reuse, R29, RZ ;  /* 0x0000001d0f137227 */ /* 0x040fe200078e00ff */
[----:B------:R-:W-:Y:S02]  /*0870*/  LOP3.LUT R30, R17, 0x18, R20, 0xfe, !PT ;  /* 0x00000018111e7812 */ /* 0x000fe400078efe14 */
[----:B------:R-:W-:Y:S01]  /*0880*/  IABS R28, R38 ;  /* 0x00000026001c7213 */ /* 0x000fe20000000000 */
[C---:B------:R-:W-:Y:S01]  /*0890*/  IMAD.HI.U32 R21, R15.reuse, R23, RZ ;  /* 0x000000170f157227 */ /* 0x040fe200078e00ff */
[----:B------:R-:W-:Y:S02]  /*08a0*/  IABS R25, R30 ;  /* 0x0000001e00197213 */ /* 0x000fe40000000000 */
[C---:B------:R-:W-:Y:S01]  /*08b0*/  ISETP.GT.U32.AND P1, PT, R18.reuse, R27, PT ;  /* 0x0000001b1200720c */ /* 0x040fe20003f24070 */
[----:B------:R-:W-:Y:S01]  /*08c0*/  IMAD.MOV R19, RZ, RZ, -R19 ;  /* 0x000000ffff137224 */ /* 0x000fe200078e0a13 */
[----:B------:R-:W-:Y:S01]  /*08d0*/  LOP3.LUT R39, R17, 0x30, R20, 0xfe, !PT ;  /* 0x0000003011277812 */ /* 0x000fe200078efe14 */
[----:B------:R-:W-:Y:S01]  /*08e0*/  IMAD.MOV R21, RZ, RZ, -R21 ;  /* 0x000000ffff157224 */ /* 0x000fe200078e0a15 */
[----:B------:R-:W-:Y:S01]  /*08f0*/  LOP3.LUT R37, R17, 0x20, R20, 0xfe, !PT ;  /* 0x0000002011257812 */ /* 0x000fe200078efe14 */
[C---:B------:R-:W-:Y:S01]  /*0900*/  IMAD R29, R18.reuse, R19, R29 ;  /* 0x00000013121d7224 */ /* 0x040fe200078e021d */
[----:B------:R-:W-:Y:S01]  /*0910*/  LOP3.LUT R36, R17, 0x38, R20, 0xfe, !PT ;  /* 0x0000003811247812 */ /* 0x000fe200078efe14 */
[C---:B------:R-:W-:Y:S01]  /*0920*/  IMAD R19, R18.reuse, R21, R23 ;  /* 0x0000001512137224 */ /* 0x040fe200078e0217 */
[----:B------:R-:W-:Y:S01]  /*0930*/  IABS R26, R37 ;  /* 0x00000025001a7213 */ /* 0x000fe20000000000 */
[----:B------:R-:W-:Y:S01]  /*0940*/  IMAD.HI.U32 R21, R15, R25, RZ ;  /* 0x000000190f157227 */ /* 0x000fe200078e00ff */
[----:B------:R-:W-:-:S02]  /*0950*/  ISETP.GT.U32.AND P2, PT, R18, R29, PT ;  /* 0x0000001d1200720c */ /* 0x000fc40003f44070 */
[----:B------:R-:W-:Y:S01]  /*0960*/  ISETP.GT.U32.AND P5, PT, R18, R19, PT ;  /* 0x000000131200720c */ /* 0x000fe20003fa4070 */
[----:B------:R-:W-:Y:S01]  /*0970*/  IMAD.HI.U32 R24, R15, R28, RZ ;  /* 0x0000001c0f187227 */ /* 0x000fe200078e00ff */
[----:B------:R-:W-:Y:S02]  /*0980*/  IABS R33, R36 ;  /* 0x0000002400217213 */ /* 0x000fe40000000000 */
[----:B------:R-:W-:Y:S01]  /*0990*/  ISETP.GE.AND P4, PT, R32, RZ, PT ;  /* 0x000000ff2000720c */ /* 0x000fe20003f86270 */
[----:B------:R-:W-:Y:S01]  /*09a0*/  IMAD.MOV R21, RZ, RZ, -R21 ;  /* 0x000000ffff157224 */ /* 0x000fe200078e0a15 */
[----:B------:R-:W-:Y:S01]  /*09b0*/  LEA R62, R7, UR10, 0x1 ;  /* 0x0000000a073e7c11 */ /* 0x000fe2000f8e08ff */
[----:B------:R-:W-:Y:S01]  /*09c0*/  IMAD.MOV R31, RZ, RZ, -R24 ;  /* 0x000000ffff1f7224 */ /* 0x000fe200078e0a18 */
[----:B------:R-:W-:Y:S01]  /*09d0*/  IABS R24, R39 ;  /* 0x0000002700187213 */ /* 0x000fe20000000000 */
[C---:B------:R-:W-:Y:S01]  /*09e0*/  IMAD R21, R18.reuse, R21, R25 ;  /* 0x0000001512157224 */ /* 0x040fe200078e0219 */
[----:B------:R-:W-:Y:S01]  /*09f0*/  LEA R66, R9, UR10, 0x1 ;  /* 0x0000000a09427c11 */ /* 0x000fe2000f8e08ff */
[C---:B------:R-:W-:Y:S01]  /*0a00*/  IMAD R25, R18.reuse, R31, R28 ;  /* 0x0000001f12197224 */ /* 0x040fe200078e021c */
[----:B------:R-:W-:Y:S01]  /*0a10*/  LEA R68, R11, UR10, 0x1 ;  /* 0x0000000a0b447c11 */ /* 0x000fe2000f8e08ff */
[--C-:B------:R-:W-:Y:S01]  /*0a20*/  @!P1 IMAD.IADD R27, R27, 0x1, -R18.reuse ;  /* 0x000000011b1b9824 */ /* 0x100fe200078e0a12 */
[C---:B------:R-:W-:Y:S01]  /*0a30*/  ISETP.GT.U32.AND P0, PT, R18.reuse, R21, PT ;  /* 0x000000151200720c */ /* 0x040fe20003f04070 */
[----:B------:R-:W-:Y:S01]  /*0a40*/  @!P2 IMAD.IADD R29, R29, 0x1, -R18 ;  /* 0x000000011d1da824 */ /* 0x000fe200078e0a12 */
[C---:B------:R-:W-:Y:S01]  /*0a50*/  ISETP.GT.U32.AND P1, PT, R18.reuse, R25, PT ;  /* 0x000000191200720c */ /* 0x040fe20003f24070 */
[----:B------:R-:W-:Y:S01]  /*0a60*/  IMAD.MOV.U32 R31, RZ, RZ, R24 ;  /* 0x000000ffff1f7224 */ /* 0x000fe200078e0018 */
[C---:B------:R-:W-:Y:S01]  /*0a70*/  ISETP.GT.U32.AND P6, PT, R18.reuse, R27, PT ;  /* 0x0000001b1200720c */ /* 0x040fe20003fc4070 */
[----:B------:R-:W-:Y:S01]  /*0a80*/  @!P5 IMAD.IADD R19, R19, 0x1, -R18 ;  /* 0x000000011313d824 */ /* 0x000fe200078e0a12 */
[----:B------:R-:W-:Y:S01]  /*0a90*/  ISETP.GT.U32.AND P2, PT, R18, R29, PT ;  /* 0x0000001d1200720c */ /* 0x000fe20003f44070 */
[----:B------:R-:W-:Y:S01]  /*0aa0*/  IMAD.HI.U32 R23, R15, R26, RZ ;  /* 0x0000001a0f177227 */ /* 0x000fe200078e00ff */
[----:B------:R-:W-:-:S02]  /*0ab0*/  ISETP.GE.AND P5, PT, R34, RZ, PT ;  /* 0x000000ff2200720c */ /* 0x000fc40003fa6270 */
[----:B------:R-:W-:Y:S01]  /*0ac0*/  LEA R42, R12, UR10, 0x1 ;  /* 0x0000000a0c2a7c11 */ /* 0x000fe2000f8e08ff */
[----:B------:R-:W-:Y:S01]  /*0ad0*/  IMAD.HI.U32 R24, R15, R31, RZ ;  /* 0x0000001f0f187227 */ /* 0x000fe200078e00ff */
[----:B------:R-:W-:Y:S02]  /*0ae0*/  LEA R69, R14, UR10, 0x1 ;  /* 0x0000000a0e457c11 */ /* 0x000fe4000f8e08ff */
[----:B------:R-:W-:Y:S01]  /*0af0*/  LOP3.LUT R17, R57, R17, RZ, 0xfc, !PT ;  /* 0x0000001139117212 */ /* 0x000fe200078efcff */
[--C-:B------:R-:W-:Y:S01]  /*0b00*/  @!P0 IMAD.IADD R21, R21, 0x1, -R18.reuse ;  /* 0x0000000115158824 */ /* 0x100fe200078e0a12 */
[----:B------:R-:W-:Y:S01]  /*0b10*/  ISETP.GE.AND P0, PT, R35, RZ, PT ;  /* 0x000000ff2300720c */ /* 0x000fe20003f06270 */
[----:B------:R-:W-:Y:S02]  /*0b20*/  @!P1 IMAD.IADD R25, R25, 0x1, -R18 ;  /* 0x0000000119199824 */ /* 0x000fe400078e0a12 */
[----:B------:R-:W-:Y:S01]  /*0b30*/  IMAD.HI.U32 R15, R15, R33, RZ ;  /* 0x000000210f0f7227 */ /* 0x000fe200078e00ff */
[----:B------:R-:W-:-:S03]  /*0b40*/  ISETP.GT.U32.AND P1, PT, R18, R21, PT ;  /* 0x000000151200720c */ /* 0x000fc60003f24070 */
[----:B------:R-:W-:Y:S02]  /*0b50*/  IMAD.MOV R23, RZ, RZ, -R23 ;  /* 0x000000ffff177224 */ /* 0x000fe400078e0a17 */
[----:B------:R-:W-:Y:S02]  /*0b60*/  IMAD.MOV R24, RZ, RZ, -R24 ;  /* 0x000000ffff187224 */ /* 0x000fe400078e0a18 */
[----:B------:R-:W-:Y:S02]  /*0b70*/  IMAD.MOV R15, RZ, RZ, -R15 ;  /* 0x000000ffff0f7224 */ /* 0x000fe400078e0a0f */
[C---:B------:R-:W-:Y:S02]  /*0b80*/  IMAD R23, R18.reuse, R23, R26 ;  /* 0x0000001712177224 */ /* 0x040fe400078e021a */
[C---:B------:R-:W-:Y:S02]  /*0b90*/  IMAD R31, R18.reuse, R24, R31 ;  /* 0x00000018121f7224 */ /* 0x040fe400078e021f */
[----:B------:R-:W-:Y:S01]  /*0ba0*/  @!P2 IMAD.IADD R29, R29, 0x1, -R18 ;  /* 0x000000011d1da824 */ /* 0x000fe200078e0a12 */
[C---:B------:R-:W-:Y:S01]  /*0bb0*/  ISETP.GT.U32.AND P3, PT, R18.reuse, R23, PT ;  /* 0x000000171200720c */ /* 0x040fe20003f64070 */
[----:B------:R-:W-:-:S02]  /*0bc0*/  IMAD R33, R18, R15, R33 ;  /* 0x0000000f12217224 */ /* 0x000fc400078e0221 */
[----:B------:R-:W-:Y:S01]  /*0bd0*/  @!P5 IMAD.MOV R29, RZ, RZ, -R29 ;  /* 0x000000ffff1dd224 */ /* 0x000fe200078e0a1d */
[C---:B------:R-:W-:Y:S01]  /*0be0*/  ISETP.GT.U32.AND P5, PT, R18.reuse, R31, PT ;  /* 0x0000001f1200720c */ /* 0x040fe20003fa4070 */
[--C-:B------:R-:W-:Y:S01]  /*0bf0*/  @!P1 IMAD.IADD R21, R21, 0x1, -R18.reuse ;  /* 0x0000000115159824 */ /* 0x100fe200078e0a12 */
[C---:B------:R-:W-:Y:S01]  /*0c00*/  ISETP.GT.U32.AND P1, PT, R18.reuse, R33, PT ;  /* 0x000000211200720c */ /* 0x040fe20003f24070 */
[--C-:B------:R-:W-:Y:S01]  /*0c10*/  @!P6 IMAD.IADD R27, R27, 0x1, -R18.reuse ;  /* 0x000000011b1be824 */ /* 0x100fe200078e0a12 */
[----:B------:R-:W-:Y:S01]  /*0c20*/  ISETP.GT.U32.AND P6, PT, R18, R19, PT ;  /* 0x000000131200720c */ /* 0x000fe20003fc4070 */
[----:B------:R-:W-:Y:S02]  /*0c30*/  IMAD.SHL.U32 R15, R22, 0x20, RZ ;  /* 0x00000020160f7824 */ /* 0x000fe400078e00ff */
[----:B------:R-:W-:Y:S01]  /*0c40*/  @!P4 IMAD.MOV R27, RZ, RZ, -R27 ;  /* 0x000000ffff1bc224 */ /* 0x000fe200078e0a1b */
[----:B------:R-:W-:Y:S01]  /*0c50*/  ISETP.GE.AND P4, PT, R30, RZ, PT ;  /* 0x000000ff1e00720c */ /* 0x000fe20003f86270 */
[----:B------:R-:W-:Y:S01]  /*0c60*/  @!P3 IMAD.IADD R23, R23, 0x1, -R18 ;  /* 0x000000011717b824 */ /* 0x000fe200078e0a12 */
[----:B------:R-:W-:-:S02]  /*0c70*/  ISETP.GT.U32.AND P3, PT, R18, R25, PT ;  /* 0x000000191200720c */ /* 0x000fc40003f64070 */
[----:B------:R-:W-:Y:S01]  /*0c80*/  LOP3.LUT R28, R15, R20, RZ, 0xfc, !PT ;  /* 0x000000140f1c7212 */ /* 0x000fe200078efcff */
[--C-:B------:R-:W-:Y:S01]  /*0c90*/  @!P5 IMAD.IADD R31, R31, 0x1, -R18.reuse ;  /* 0x000000011f1fd824 */ /* 0x100fe200078e0a12 */
[C---:B------:R-:W-:Y:S01]  /*0ca0*/  ISETP.GT.U32.AND P2, PT, R18.reuse, R23, PT ;  /* 0x000000171200720c */ /* 0x040fe20003f44070 */
[--C-:B------:R-:W-:Y:S01]  /*0cb0*/  @!P1 IMAD.IADD R33, R33, 0x1, -R18.reuse ;  /* 0x0000000121219824 */ /* 0x100fe200078e0a12 */
[----:B------:R-:W-:Y:S01]  /*0cc0*/  LOP3.LUT R34, R15, 0x18, R20, 0xfe, !PT ;  /* 0x000000180f227812 */ /* 0x000fe200078efe14 */
[----:B------:R-:W-:Y:S01]  /*0cd0*/  @!P6 IMAD.IADD R19, R19, 0x1, -R18 ;  /* 0x000000011313e824 */ /* 0x000fe200078e0a12 */
[C---:B------:R-:W-:Y:S02]  /*0ce0*/  ISETP.GT.U32.AND P5, PT, R18.reuse, R31, PT ;  /* 0x0000001f1200720c */ /* 0x040fe40003fa4070 */
[----:B------:R-:W-:Y:S01]  /*0cf0*/  ISETP.GT.U32.AND P1, PT, R18, R33, PT ;  /* 0x000000211200720c */ /* 0x000fe20003f24070 */
[----:B------:R-:W-:Y:S01]  /*0d00*/  IMAD.HI R26, R34, 0x2aaaaaab, RZ ;  /* 0x2aaaaaab221a7827 */ /* 0x000fe200078e02ff */
[----:B------:R-:W-:-:S02]  /*0d10*/  LOP3.LUT R30, R15, 0x8, R20, 0xfe, !PT ;  /* 0x000000080f1e7812 */ /* 0x000fc400078efe14 */
[----:B------:R-:W-:Y:S01]  /*0d20*/  LOP3.LUT R32, R15, 0x10, R20, 0xfe, !PT ;  /* 0x000000100f207812 */ /* 0x000fe200078efe14 */
[----:B------:R-:W-:Y:S01]  /*0d30*/  IMAD.HI R20, R28, 0x2aaaaaab, RZ ;  /* 0x2aaaaaab1c147827 */ /* 0x000fe200078e02ff */
[----:B------:R-:W-:Y:S02]  /*0d40*/  ISETP.GE.AND P6, PT, R37, RZ, PT ;  /* 0x000000ff2500720c */ /* 0x000fe40003fc6270 */
[----:B------:R-:W-:Y:S01]  /*0d50*/  SHF.R.U32.HI R41, RZ, 0x1f, R26 ;  /* 0x0000001fff297819 */ /* 0x000fe2000001161a */
[--C-:B------:R-:W-:Y:S01]  /*0d60*/  @!P2 IMAD.IADD R23, R23, 0x1, -R18.reuse ;  /* 0x000000011717a824 */ /* 0x100fe200078e0a12 */
[----:B------:R-:W-:Y:S01]  /*0d70*/  ISETP.GE.AND P2, PT, R38, RZ, PT ;  /* 0x000000ff2600720c */ /* 0x000fe20003f46270 */
[--C-:B------:R-:W-:Y:S01]  /*0d80*/  @!P3 IMAD.IADD R25, R25, 0x1, -R18.reuse ;  /* 0x000000011919b824 */ /* 0x100fe200078e0a12 */
[----:B------:R-:W-:Y:S01]  /*0d90*/  ISETP.GE.AND P3, PT, R39, RZ, PT ;  /* 0x000000ff2700720c */ /* 0x000fe20003f66270 */
[----:B------:R-:W-:Y:S01]  /*0da0*/  @!P5 IMAD.IADD R31, R31, 0x1, -R18 ;  /* 0x000000011f1fd824 */ /* 0x000fe200078e0a12 */
[----:B------:R-:W-:Y:S01]  /*0db0*/  SHF.R.U32.HI R35, RZ, 0x1f, R20 ;  /* 0x0000001fff237819 */ /* 0x000fe20000011614 */
[----:B------:R-:W-:Y:S01]  /*0dc0*/  @!P1 IMAD.IADD R33, R33, 0x1, -R18 ;  /* 0x0000000121219824 */ /* 0x000fe200078e0a12 */
[----:B------:R-:W-:Y:S01]  /*0dd0*/  ISETP.GE.AND P5, PT, R36, RZ, PT ;  /* 0x000000ff2400720c */ /* 0x000fe20003fa6270 */
[----:B------:R-:W-:Y:S01]  /*0de0*/  IMAD.HI R24, R32, 0x2aaaaaab, RZ ;  /* 0x2aaaaaab20187827 */ /* 0x000fe200078e02ff */
[----:B------:R-:W-:-:S02]  /*0df0*/  ISETP.NE.AND P1, PT, R0, RZ, PT ;  /* 0x000000ff0000720c */ /* 0x000fc40003f25270 */
[----:B------:R-:W-:Y:S01]  /*0e00*/  LOP3.LUT R18, RZ, R0, RZ, 0x33, !PT ;  /* 0x00000000ff127212 */ /* 0x000fe200078e33ff */
[----:B------:R-:W-:Y:S01]  /*0e10*/  IMAD.HI R22, R30, 0x2aaaaaab, RZ ;  /* 0x2aaaaaab1e167827 */ /* 0x000fe200078e02ff */
[----:B------:R-:W-:Y:S02]  /*0e20*/  LEA.HI R35, R20, R35, RZ, 0x17 ;  /* 0x0000002314237211 */ /* 0x000fe400078fb8ff */
[----:B------:R-:W-:Y:S01]  /*0e30*/  LEA.HI R41, R26, R41, RZ, 0x17 ;  /* 0x000000291a297211 */ /* 0x000fe200078fb8ff */
[----:B------:R-:W-:Y:S01]  /*0e40*/  @!P6 IMAD.MOV R23, RZ, RZ, -R23 ;  /* 0x000000ffff17e224 */ /* 0x000fe200078e0a17 */
[----:B------:R-:W-:Y:S01]  /*0e50*/  SEL R20, R18, R27, !P1 ;  /* 0x0000001b12147207 */ /* 0x000fe20004800000 */
[----:B------:R-:W-:Y:S01]  /*0e60*/  @!P0 IMAD.MOV R19, RZ, RZ, -R19 ;  /* 0x000000ffff138224 */ /* 0x000fe200078e0a13 */
[----:B------:R-:W1:Y:S01]  /*0e70*/  LDC.64 R26, c[0x0][0x210] ;  /* 0x00008400ff1a7b82 */ /* 0x000e620000000a00 */
[----:B------:R-:W-:Y:S01]  /*0e80*/  SHF.R.U32.HI R39, RZ, 0x1f, R24 ;  /* 0x0000001fff277819 */ /* 0x000fe20000011618 */
[----:B------:R-:W-:Y:S01]  /*0e90*/  @!P4 IMAD.MOV R21, RZ, RZ, -R21 ;  /* 0x000000ffff15c224 */ /* 0x000fe200078e0a15 */
[----:B------:R-:W-:Y:S01]  /*0ea0*/  SHF.R.U32.HI R37, RZ, 0x1f, R22 ;  /* 0x0000001fff257819 */ /* 0x000fe20000011616 */
[----:B------:R-:W-:Y:S01]  /*0eb0*/  @!P2 IMAD.MOV R25, RZ, RZ, -R25 ;  /* 0x000000ffff19a224 */ /* 0x000fe200078e0a19 */
[----:B------:R-:W-:Y:S01]  /*0ec0*/  LEA.HI R39, R24, R39, RZ, 0x17 ;  /* 0x0000002718277211 */ /* 0x000fe200078fb8ff */
[----:B------:R-:W-:Y:S01]  /*0ed0*/  @!P3 IMAD.MOV R31, RZ, RZ, -R31 ;  /* 0x000000ffff1fb224 */ /* 0x000fe200078e0a1f */
[----:B------:R-:W-:Y:S01]  /*0ee0*/  LEA.HI R37, R22, R37, RZ, 0x17 ;  /* 0x0000002516257211 */ /* 0x000fe200078fb8ff */
[----:B------:R-:W-:Y:S01]  /*0ef0*/  @!P5 IMAD.MOV R33, RZ, RZ, -R33 ;  /* 0x000000ffff21d224 */ /* 0x000fe200078e0a21 */
[C---:B------:R-:W-:Y:S01]  /*0f00*/  SEL R29, R18.reuse, R29, !P1 ;  /* 0x0000001d121d7207 */ /* 0x040fe20004800000 */
[----:B------:R-:W-:Y:S01]  /*0f10*/  IMAD R41, R41, -0xc00, R34 ;  /* 0xfffff40029297824 */ /* 0x000fe200078e0222 */
[C---:B------:R-:W-:Y:S01]  /*0f20*/  SEL R34, R18.reuse, R23, !P1 ;  /* 0x0000001712227207 */ /* 0x040fe20004800000 */
[----:B------:R-:W-:Y:S01]  /*0f30*/  IMAD R39, R39, -0xc00, R32 ;  /* 0xfffff40027277824 */ /* 0x000fe200078e0220 */
[C---:B------:R-:W-:Y:S01]  /*0f40*/  SEL R22, R18.reuse, R19, !P1 ;  /* 0x0000001312167207 */ /* 0x040fe20004800000 */
[----:B------:R-:W-:Y:S01]  /*0f50*/  IMAD R35, R35, -0xc00, R28 ;  /* 0xfffff40023237824 */ /* 0x000fe200078e021c */
[C---:B------:R-:W-:Y:S01]  /*0f60*/  SEL R32, R18.reuse, R21, !P1 ;  /* 0x0000001512207207 */ /* 0x040fe20004800000 */
[----:B------:R-:W-:Y:S01]  /*0f70*/  IMAD R37, R37, -0xc00, R30 ;  /* 0xfffff40025257824 */ /* 0x000fe200078e021e */
[----:B------:R-:W-:Y:S01]  /*0f80*/  SEL R23, R18, R25, !P1 ;  /* 0x0000001912177207 */ /* 0x000fe20004800000 */
[----:B------:R-:W-:Y:S01]  /*0f90*/  IMAD.SHL.U32 R28, R16, 0x8, RZ ;  /* 0x00000008101c7824 */ /* 0x000fe200078e00ff */
[----:B------:R-:W-:Y:S01]  /*0fa0*/  SEL R24, R18, R31, !P1 ;  /* 0x0000001f12187207 */ /* 0x000fe20004800000 */
[----:B------:R-:W-:Y:S01]  /*0fb0*/  IMAD R19, R20, 0xc00, RZ ;  /* 0x00000c0014137824 */ /* 0x000fe200078e02ff */
[----:B------:R-:W-:Y:S01]  /*0fc0*/  SEL R18, R18, R33, !P1 ;  /* 0x0000002112127207 */ /* 0x000fe20004800000 */
[----:B------:R-:W-:Y:S01]  /*0fd0*/  IMAD R21, R22, 0xc00, RZ ;  /* 0x00000c0016157824 */ /* 0x000fe200078e02ff */
[----:B------:R-:W-:Y:S01]  /*0fe0*/  LOP3.LUT R30, R28, 0x38, R67, 0xf8, !PT ;  /* 0x000000381c1e7812 */ /* 0x000fe200078ef843 */
[----:B------:R-:W-:Y:S01]  /*0ff0*/  IMAD R35, R35, 0xc00, RZ ;  /* 0x00000c0023237824 */ /* 0x000fe200078e02ff */
[----:B------:R-:W-:Y:S01]  /*1000*/  LOP3.LUT R67, R67, 0x18, RZ, 0xc0, !PT ;  /* 0x0000001843437812 */ /* 0x000fe200078ec0ff */
[----:B------:R-:W-:Y:S01]  /*1010*/  IMAD R25, R18, 0xc00, RZ ;  /* 0x00000c0012197824 */ /* 0x000fe200078e02ff */
[--C-:B------:R-:W-:Y:S01]  /*1020*/  IADD3 R46, R55, R21, R28.reuse ;  /* 0x00000015372e7210 */ /* 0x100fe20007ffe01c */
[----:B------:R-:W-:Y:S01]  /*1030*/  IMAD R37, R37, 0xc00, RZ ;  /* 0x00000c0025257824 */ /* 0x000fe200078e02ff */
[--C-:B------:R-:W-:Y:S01]  /*1040*/  IADD3 R59, R55, R35, R28.reuse ;  /* 0x00000023373b7210 */ /* 0x100fe20007ffe01c */
[----:B------:R-:W-:Y:S01]  /*1050*/  IMAD R31, R41, 0xc00, RZ ;  /* 0x00000c00291f7824 */ /* 0x000fe200078e02ff */
[--C-:B------:R-:W-:Y:S01]  /*1060*/  IADD3 R50, R55, R25, R28.reuse ;  /* 0x0000001937327210 */ /* 0x100fe20007ffe01c */
[----:B------:R-:W-:Y:S01]  /*1070*/  IMAD R39, R39, 0xc00, RZ ;  /* 0x00000c0027277824 */ /* 0x000fe200078e02ff */
[--C-:B------:R-:W-:Y:S01]  /*1080*/  IADD3 R63, R55, R37, R28.reuse ;  /* 0x00000025373f7210 */ /* 0x100fe20007ffe01c */
[----:B------:R-:W-:Y:S01]  /*1090*/  IMAD R20, R29, 0xc00, RZ ;  /* 0x00000c001d147824 */ /* 0x000fe200078e02ff */
[C-C-:B------:R-:W-:Y:S01]  /*10a0*/  IADD3 R44, R55.reuse, R31, R28.reuse ;  /* 0x0000001f372c7210 */ /* 0x140fe20007ffe01c */
[----:B------:R-:W-:Y:S01]  /*10b0*/  IMAD R24, R24, 0xc00, RZ ;  /* 0x00000c0018187824 */ /* 0x000fe200078e02ff */
[--C-:B------:R-:W-:Y:S01]  /*10c0*/  IADD3 R61, R55, R39, R28.reuse ;  /* 0x00000027373d7210 */ /* 0x100fe20007ffe01c */
[----:B------:R-:W-:Y:S01]  /*10d0*/  IMAD R23, R23, 0xc00, RZ ;  /* 0x00000c0017177824 */ /* 0x000fe200078e02ff */
[C-C-:B------:R-:W-:Y:S01]  /*10e0*/  IADD3 R16, R55.reuse, R20, R28.reuse ;  /* 0x0000001437107210 */ /* 0x140fe20007ffe01c */
[----:B------:R-:W-:Y:S01]  /*10f0*/  IMAD R22, R34, 0xc00, RZ ;  /* 0x00000c0022167824 */ /* 0x000fe200078e02ff */
[C-C-:B------:R-:W-:Y:S01]  /*1100*/  IADD3 R48, R55.reuse, R24, R28.reuse ;  /* 0x0000001837307210 */ /* 0x140fe20007ffe01c */
[----:B------:R-:W-:Y:S01]  /*1110*/  IMAD R18, R32, 0xc00, RZ ;  /* 0x00000c0020127824 */ /* 0x000fe200078e02ff */
[C---:B------:R-:W-:Y:S01]  /*1120*/  IADD3 R40, R55.reuse, R23, R28 ;  /* 0x0000001737287210 */ /* 0x040fe20007ffe01c */
[----:B-1----:R-:W-:Y:S01]  /*1130*/  IMAD.WIDE R26, R56, 0x2, R26 ;  /* 0x00000002381a7825 */ /* 0x002fe200078e021a */
[----:B------:R-:W-:-:S02]  /*1140*/  IADD3 R41, R55, R22, R28 ;  /* 0x0000001637297210 */ /* 0x000fc40007ffe01c */
[C-C-:B------:R-:W-:Y:S01]  /*1150*/  IADD3 R51, R55.reuse, R18, R28.reuse ;  /* 0x0000001237337210 */ /* 0x140fe20007ffe01c */
[----:B------:R-:W-:Y:S01]  /*1160*/  IMAD.WIDE R56, R56, 0x2, RZ ;  /* 0x0000000238387825 */ /* 0x000fe200078e02ff */
[----:B------:R-:W-:Y:S02]  /*1170*/  IADD3 R55, R55, R19, R28 ;  /* 0x0000001337377210 */ /* 0x000fe40007ffe01c */
[-C--:B------:R-:W-:Y:S02]  /*1180*/  LOP3.LUT R29, R37, R30.reuse, RZ, 0xfc, !PT ;  /* 0x0000001e251d7212 */ /* 0x080fe400078efcff */
[-C--:B------:R-:W-:Y:S02]  /*1190*/  LOP3.LUT R19, R19, R30.reuse, RZ, 0xfc, !PT ;  /* 0x0000001e13137212 */ /* 0x080fe400078efcff */
[-C--:B------:R-:W-:Y:S01]  /*11a0*/  LOP3.LUT R33, R39, R30.reuse, RZ, 0xfc, !PT ;  /* 0x0000001e27217212 */ /* 0x080fe200078efcff */
[----:B------:R-:W-:Y:S01]  /*11b0*/  IMAD.WIDE R28, R29, 0x2, R64 ;  /* 0x000000021d1c7825 */ /* 0x000fe200078e0240 */
[----:B------:R-:W-:-:S02]  /*11c0*/  LOP3.LUT R37, R20, R30, RZ, 0xfc, !PT ;  /* 0x0000001e14257212 */ /* 0x000fc400078efcff */
[-C--:B------:R-:W-:Y:S01]  /*11d0*/  LOP3.LUT R39, R21, R30.reuse, RZ, 0xfc, !PT ;  /* 0x0000001e15277212 */ /* 0x080fe200078efcff */
[----:B------:R-:W-:Y:S01]  /*11e0*/  IMAD.WIDE R32, R33, 0x2, R64 ;  /* 0x0000000221207825 */ /* 0x000fe200078e0240 */
[-C--:B------:R-:W-:Y:S02]  /*11f0*/  LOP3.LUT R43, R18, R30.reuse, RZ, 0xfc, !PT ;  /* 0x0000001e122b7212 */ /* 0x080fe400078efcff */
[-C--:B------:R-:W-:Y:S01]  /*1200*/  LOP3.LUT R45, R22, R30.reuse, RZ, 0xfc, !PT ;  /* 0x0000001e162d7212 */ /* 0x080fe200078efcff */
[--C-:B------:R-:W-:Y:S01]  /*1210*/  IMAD.WIDE R18, R19, 0x2, R26.reuse ;  /* 0x0000000213127825 */ /* 0x100fe200078e021a */
[-C--:B------:R-:W-:Y:S02]  /*1220*/  LOP3.LUT R53, R23, R30.reuse, RZ, 0xfc, !PT ;  /* 0x0000001e17357212 */ /* 0x080fe400078efcff */
[-C--:B------:R-:W-:Y:S01]  /*1230*/  LOP3.LUT R47, R24, R30.reuse, RZ, 0xfc, !PT ;  /* 0x0000001e182f7212 */ /* 0x080fe200078efcff */
[--C-:B------:R-:W-:Y:S01]  /*1240*/  IMAD.WIDE R20, R37, 0x2, R26.reuse ;  /* 0x0000000225147825 */ /* 0x100fe200078e021a */
[-C--:B------:R-:W-:Y:S01]  /*1250*/  LOP3.LUT R49, R25, R30.reuse, RZ, 0xfc, !PT ;  /* 0x0000001e19317212 */ /* 0x080fe200078efcff */
[----:B------:R-:W-:Y:S01]  /*1260*/  @!PT LDS RZ, [RZ] ;  /* 0x00000000fffff984 */ /* 0x000fe20000000800 */
[----:B------:R-:W-:Y:S01]  /*1270*/  @!PT LDS RZ, [RZ] ;  /* 0x00000000fffff984 */ /* 0x000fe20000000800 */
[----:B------:R-:W-:Y:S01]  /*1280*/  @!PT LDS RZ, [RZ] ;  /* 0x00000000fffff984 */ /* 0x000fe20000000800 */
[----:B------:R-:W-:Y:S01]  /*1290*/  LDGSTS.E.BYPASS.128 [R62], desc[UR14][R18.64] ;  /* 0x00000000123e7fae */ /* 0x000fe2000b901c4e */
[-C--:B------:R-:W-:Y:S01]  /*12a0*/  LOP3.LUT R35, R35, R30.reuse, RZ, 0xfc, !PT ;  /* 0x0000001e23237212 */ /* 0x080fe200078efcff */
[--C-:B------:R-:W-:Y:S01]  /*12b0*/  IMAD.WIDE R22, R39, 0x2, R26.reuse ;  /* 0x0000000227167825 */ /* 0x100fe200078e021a */
[----:B------:R-:W-:Y:S01]  /*12c0*/  LOP3.LUT R31, R31, R30, RZ, 0xfc, !PT ;  /* 0x0000001e1f1f7212 */ /* 0x000fe200078efcff */
[----:B------:R-:W-:Y:S02]  /*12d0*/  LDGSTS.E.BYPASS.128 [R66], desc[UR14][R20.64] ;  /* 0x0000000014427fae */ /* 0x000fe4000b901c4e */
[--C-:B------:R-:W-:Y:S01]  /*12e0*/  IMAD.WIDE R38, R43, 0x2, R26.reuse ;  /* 0x000000022b267825 */ /* 0x100fe200078e021a */
[----:B------:R-:W-:Y:S01]  /*12f0*/  LEA R43, R10, UR10, 0x1 ;  /* 0x0000000a0a2b7c11 */ /* 0x000fe2000f8e08ff */
[----:B------:R-:W-:Y:S02]  /*1300*/  LDGSTS.E.BYPASS.128 [R68], desc[UR14][R22.64] ;  /* 0x0000000016447fae */ /* 0x000fe4000b901c4e */
[--C-:B------:R-:W-:Y:S01]  /*1310*/  IMAD.WIDE R24, R45, 0x2, R26.reuse ;  /* 0x000000022d187825 */ /* 0x100fe200078e021a */
[----:B------:R-:W-:Y:S01]  /*1320*/  LEA R45, R8, UR10, 0x1 ;  /* 0x0000000a082d7c11 */ /* 0x000fe2000f8e08ff */
[----:B------:R-:W-:Y:S02]  /*1330*/  LDGSTS.E.BYPASS.128 [R60], desc[UR14][R38.64] ;  /* 0x00000000263c7fae */ /* 0x000fe4000b901c4e */
[----:B------:R-:W-:-:S02]  /*1340*/  IMAD.WIDE R52, R53, 0x2, R26 ;  /* 0x0000000235347825 */ /* 0x000fc400078e021a */
[----:B------:R-:W-:Y:S02]  /*1350*/  LDGSTS.E.BYPASS.128 [R58], desc[UR14][R24.64] ;  /* 0x00000000183a7fae */ /* 0x000fe4000b901c4e */
[--C-:B------:R-:W-:Y:S01]  /*1360*/  IMAD.WIDE R36, R47, 0x2, R26.reuse ;  /* 0x000000022f247825 */ /* 0x100fe200078e021a */
[----:B------:R-:W-:Y:S01]  /*1370*/  LEA R47, R6, UR10, 0x1 ;  /* 0x0000000a062f7c11 */ /* 0x000fe2000f8e08ff */
[----:B------:R-:W-:Y:S02]  /*1380*/  LDGSTS.E.BYPASS.128 [R54], desc[UR14][R52.64] ;  /* 0x0000000034367fae */ /* 0x000fe4000b901c4e */
[----:B------:R-:W-:Y:S01]  /*1390*/  IMAD.WIDE R26, R49, 0x2, R26 ;  /* 0x00000002311a7825 */ /* 0x000fe200078e021a */
[----:B------:R-:W-:-:S03]  /*13a0*/  LEA R49, R5, UR10, 0x1 ;  /* 0x0000000a05317c11 */ /* 0x000fc6000f8e08ff */
[--C-:B------:R-:W-:Y:S02]  /*13b0*/  IMAD.WIDE R34, R35, 0x2, R64.reuse ;  /* 0x0000000223227825 */ /* 0x100fe400078e0240 */
[----:B------:R-:W-:Y:S02]  /*13c0*/  LDGSTS.E.BYPASS.128 [R49], desc[UR14][R36.64] ;  /* 0x0000000024317fae */ /* 0x000fe4000b901c4e */
[----:B------:R-:W-:Y:S02]  /*13d0*/  IMAD.WIDE R30, R31, 0x2, R64 ;  /* 0x000000021f1e7825 */ /* 0x000fe400078e0240 */
[----:B------:R-:W-:Y:S04]  /*13e0*/  LDGSTS.E.BYPASS.128 [R47], desc[UR14][R26.64] ;  /* 0x000000001a2f7fae */ /* 0x000fe8000b901c4e */
[----:B------:R-:W0:Y:S04]  /*13f0*/  LDGDEPBAR ;  /* 0x00000000000079af */ /* 0x000e280000000000 */
[----:B------:R-:W-:Y:S04]  /*1400*/  LDGSTS.E.BYPASS.128 [R45+0x14000], desc[UR14][R34.64] ;  /* 0x14000000222d7fae */ /* 0x000fe8000b901c4e */
[----:B------:R-:W-:Y:S04]  /*1410*/  LDGSTS.E.BYPASS.128 [R43+0x14000], desc[UR14][R28.64] ;  /* 0x140000001c2b7fae */ /* 0x000fe8000b901c4e */
[----:B------:R-:W-:Y:S04]  /*1420*/  LDGSTS.E.BYPASS.128 [R42+0x14000], desc[UR14][R32.64] ;  /* 0x14000000202a7fae */ /* 0x000fe8000b901c4e */
[----:B------:R-:W-:Y:S04]  /*1430*/  LDGSTS.E.BYPASS.128 [R69+0x14000], desc[UR14][R30.64] ;  /* 0x140000001e457fae */ /* 0x000fe8000b901c4e */
[----:B------:R-:W0:Y:S01]  /*1440*/  LDGDEPBAR ;  /* 0x00000000000079af */ /* 0x000e220000000000 */
[----:B------:R-:W-:Y:S06]  /*1450*/  BAR.SYNC.DEFER_BLOCKING 0x0 ;  /* 0x0000000000007b1d */ /* 0x000fec0000010000 */
[----:B------:R-:W-:Y:S01]  /*1460*/  @!PT LDS RZ, [RZ] ;  /* 0x00000000fffff984 */ /* 0x000fe20000000800 */
[----:B------:R-:W-:Y:S01]  /*1470*/  @!PT LDS RZ, [RZ] ;  /* 0x00000000fffff984 */ /* 0x000fe20000000800 */
[----:B------:R-:W-:Y:S01]  /*1480*/  @!PT LDS RZ, [RZ] ;  /* 0x00000000fffff984 */ /* 0x000fe20000000800 */
[----:B------:R-:W-:Y:S04]  /*1490*/  LDGSTS.E.BYPASS.128 [R62+0x4000], desc[UR14][R18.64+0x100] ;  /* 0x04000100123e7fae */ /* 0x000fe8000b901c4e */
[----:B------:R-:W-:Y:S04]  /*14a0*/  LDGSTS.E.BYPASS.128 [R66+0x4000], desc[UR14][R20.64+0x100] ;  /* 0x0400010014427fae */ /* 0x000fe8000b901c4e */
[----:B------:R-:W-:Y:S04]  /*14b0*/  LDGSTS.E.BYPASS.128 [R68+0x4000], desc[UR14][R22.64+0x100] ;  /* 0x0400010016447fae */ /* 0x000fe8000b901c4e */
[----:B------:R-:W-:Y:S04]  /*14c0*/  LDGSTS.E.BYPASS.128 [R60+0x4000], desc[UR14][R38.64+0x100] ;  /* 0x04000100263c7fae */ /* 0x000fe8000b901c4e */
[----:B------:R-:W-:Y:S04]  /*14d0*/  LDGSTS.E.BYPASS.128 [R58+0x4000], desc[UR14][R24.64+0x100] ;  /* 0x04000100183a7fae */ /* 0x000fe8000b901c4e */
[----:B------:R-:W-:Y:S04]  /*14e0*/  LDGSTS.E.BYPASS.128 [R54+0x4000], desc[UR14][R52.64+0x100] ;  /* 0x0400010034367fae */ /* 0x000fe8000b901c4e */
[----:B------:R-:W-:Y:S04]  /*14f0*/  LDGSTS.E.BYPASS.128 [R49+0x4000], desc[UR14][R36.64+0x100] ;  /* 0x0400010024317fae */ /* 0x000fe8000b901c4e */
[----:B------:R-:W-:Y:S04]  /*1500*/  LDGSTS.E.BYPASS.128 [R47+0x4000], desc[UR14][R26.64+0x100] ;  /* 0x040001001a2f7fae */ /* 0x000fe8000b901c4e */
        /* <DEDUP_REMOVED lines=28> */
[----:B------:R1:W-:Y:S04]  /*16d0*/  LDGSTS.E.BYPASS.128 [R62+0xc000], desc[UR14][R18.64+0x300] ;  /* 0x0c000300123e7fae */ /* 0x0003e8000b901c4e */
[----:B------:R2:W-:Y:S04]  /*16e0*/  LDGSTS.E.BYPASS.128 [R66+0xc000], desc[UR14][R20.64+0x300] ;  /* 0x0c00030014427fae */ /* 0x0005e8000b901c4e */
[----:B------:R3:W-:Y:S01]  /*16f0*/  LDGSTS.E.BYPASS.128 [R68+0xc000], desc[UR14][R22.64+0x300] ;  /* 0x0c00030016447fae */ /* 0x0007e2000b901c4e */
[----:B-1----:R-:W-:-:S03]  /*1700*/  IMAD.WIDE R18, R50, 0x2, R56 ;  /* 0x0000000232127825 */ /* 0x002fc600078e0238 */
[----:B------:R-:W-:Y:S01]  /*1710*/  LDGSTS.E.BYPASS.128 [R60+0xc000], desc[UR14][R38.64+0x300] ;  /* 0x0c000300263c7fae */ /* 0x000fe2000b901c4e */
[----:B--2---:R-:W-:Y:S01]  /*1720*/  IMAD.WIDE R20, R48, 0x2, R56 ;  /* 0x0000000230147825 */ /* 0x004fe200078e0238 */
[----:B------:R-:W-:Y:S02]  /*1730*/  IADD3 R48, P1, R18, UR4, RZ ;  /* 0x0000000412307c10 */ /* 0x000fe4000ff3e0ff */
[----:B------:R1:W-:Y:S01]  /*1740*/  LDGSTS.E.BYPASS.128 [R58+0xc000], desc[UR14][R24.64+0x300] ;  /* 0x0c000300183a7fae */ /* 0x0003e2000b901c4e */
[----:B------:R-:W-:Y:S01]  /*1750*/  SHF.R.U32.HI R66, RZ, 0x2, R2 ;  /* 0x00000002ff427819 */ /* 0x000fe20000011602 */
[--C-:B---3--:R-:W-:Y:S01]  /*1760*/  IMAD.WIDE R22, R40, 0x2, R56.reuse ;  /* 0x0000000228167825 */ /* 0x108fe200078e0238 */
[----:B------:R-:W-:Y:S01]  /*1770*/  IADD3 R18, P3, R20, UR4, RZ ;  /* 0x0000000414127c10 */ /* 0x000fe2000ff7e0ff */
[----:B------:R-:W-:Y:S02]  /*1780*/  LDGSTS.E.BYPASS.128 [R54+0xc000], desc[UR14][R52.64+0x300] ;  /* 0x0c00030034367fae */ /* 0x000fe4000b901c4e */
[--C-:B------:R-:W-:Y:S01]  /*1790*/  IMAD.WIDE R40, R41, 0x2, R56.reuse ;  /* 0x0000000229287825 */ /* 0x100fe200078e0238 */
[----:B------:R-:W-:Y:S01]  /*17a0*/  IADD3 R18, P4, R18, 0x400, RZ ;  /* 0x0000040012127810 */ /* 0x000fe20007f9e0ff */
[----:B------:R-:W-:Y:S02]  /*17b0*/  LDGSTS.E.BYPASS.128 [R49+0xc000], desc[UR14][R36.64+0x300] ;  /* 0x0c00030024317fae */ /* 0x000fe4000b901c4e */
[----:B------:R-:W-:Y:S01]  /*17c0*/  IMAD.WIDE R50, R51, 0x2, R56 ;  /* 0x0000000233327825 */ /* 0x000fe200078e0238 */
[----:B------:R-:W-:Y:S01]  /*17d0*/  IADD3.X R20, RZ, UR5, R21, P4, P3 ;  /* 0x00000005ff147c10 */ /* 0x000fe2000a7e6415 */
[----:B------:R2:W-:Y:S02]  /*17e0*/  LDGSTS.E.BYPASS.128 [R47+0xc000], desc[UR14][R26.64+0x300] ;  /* 0x0c0003001a2f7fae */ /* 0x0005e4000b901c4e */
[--C-:B-1----:R-:W-:Y:S01]  /*17f0*/  IMAD.WIDE R24, R16, 0x2, R56.reuse ;  /* 0x0000000210187825 */ /* 0x102fe200078e0238 */
[----:B------:R-:W-:Y:S01]  /*1800*/  IADD3 R16, P2, R48, 0x400, RZ ;  /* 0x0000040030107810 */ /* 0x000fe20007f5e0ff */
[----:B------:R-:W0:Y:S02]  /*1810*/  LDGDEPBAR ;  /* 0x00000000000079af */ /* 0x000e240000000000 */
[----:B------:R-:W-:Y:S01]  /*1820*/  IMAD.WIDE R38, R46, 0x2, R56 ;  /* 0x000000022e267825 */ /* 0x000fe200078e0238 */
[----:B------:R-:W-:Y:S01]  /*1830*/  IADD3 R46, P0, R22, UR4, RZ ;  /* 0x00000004162e7c10 */ /* 0x000fe2000ff1e0ff */
[----:B------:R-:W-:Y:S01]  /*1840*/  LDGSTS.E.BYPASS.128 [R45+0x1a000], desc[UR14][R34.64+0x300] ;  /* 0x1a000300222d7fae */ /* 0x000fe2000b901c4e */
[----:B------:R-:W-:Y:S01]  /*1850*/  IADD3.X R19, RZ, UR5, R19, P2, P1 ;  /* 0x00000005ff137c10 */ /* 0x000fe200097e2413 */
[----:B------:R-:W-:Y:S01]  /*1860*/  IMAD.WIDE R56, R55, 0x2, R56 ;  /* 0x0000000237387825 */ /* 0x000fe200078e0238 */
[----:B------:R-:W-:Y:S01]  /*1870*/  IADD3 R22, P3, R40, UR4, RZ ;  /* 0x0000000428167c10 */ /* 0x000fe2000ff7e0ff */
[----:B------:R1:W-:Y:S01]  /*1880*/  LDGSTS.E.BYPASS.128 [R43+0x1a000], desc[UR14][R28.64+0x300] ;  /* 0x1a0003001c2b7fae */ /* 0x0003e2000b901c4e */
[----:B------:R-:W-:Y:S01]  /*1890*/  IADD3 R21, P2, R46, 0x400, RZ ;  /* 0x000004002e157810 */ /* 0x000fe20007f5e0ff */
[----:B------:R-:W-:Y:S01]  /*18a0*/  IMAD.WIDE R60, R61, 0x2, R64 ;  /* 0x000000023d3c7825 */ /* 0x000fe200078e0240 */
[----:B------:R-:W-:Y:S01]  /*18b0*/  IADD3 R40, P1, R50, UR4, RZ ;  /* 0x0000000432287c10 */ /* 0x000fe2000ff3e0ff */
[----:B------:R3:W-:Y:S01]  /*18c0*/  LDGSTS.E.BYPASS.128 [R42+0x1a000], desc[UR14][R32.64+0x300] ;  /* 0x1a000300202a7fae */ /* 0x0007e2000b901c4e */
[----:B------:R-:W-:Y:S01]  /*18d0*/  IADD3.X R23, RZ, UR5, R23, P2, P0 ;  /* 0x00000005ff177c10 */ /* 0x000fe200097e0417 */
[----:B------:R-:W-:Y:S01]  /*18e0*/  IMAD.MOV.U32 R68, RZ, RZ, -0x80 ;  /* 0xffffff80ff447424 */ /* 0x000fe200078e00ff */
[----:B------:R-:W-:Y:S01]  /*18f0*/  IADD3 R40, P5, R40, 0x400, RZ ;  /* 0x0000040028287810 */ /* 0x000fe20007fbe0ff */
[----:B------:R4:W-:Y:S01]  /*1900*/  LDGSTS.E.BYPASS.128 [R69+0x1a000], desc[UR14][R30.64+0x300] ;  /* 0x1a0003001e457fae */ /* 0x0009e2000b901c4e */
[----:B------:R-:W-:-:S02]  /*1910*/  IADD3 R22, P4, R22, 0x400, RZ ;  /* 0x0000040016167810 */ /* 0x000fc40007f9e0ff */
[----:B--2---:R-:W-:Y:S02]  /*1920*/  CS2R R26, SRZ ;  /* 0x00000000001a7805 */ /* 0x004fe4000001ff00 */
[----:B------:R-:W-:Y:S01]  /*1930*/  IADD3 R38, P0, R38, UR4, RZ ;  /* 0x0000000426267c10 */ /* 0x000fe2000ff1e0ff */
[----:B------:R-:W0:Y:S01]  /*1940*/  LDGDEPBAR ;  /* 0x00000000000079af */ /* 0x000e220000000000 */
[----:B------:R-:W-:Y:S02]  /*1950*/  IADD3 R52, P2, R24, UR4, RZ ;  /* 0x0000000418347c10 */ /* 0x000fe4000ff5e0ff */
[----:B-1----:R-:W-:Y:S02]  /*1960*/  CS2R R28, SRZ ;  /* 0x00000000001c7805 */ /* 0x002fe4000001ff00 */
[----:B------:R-:W-:Y:S02]  /*1970*/  IADD3.X R50, RZ, UR5, R51, P5, P1 ;  /* 0x00000005ff327c10 */ /* 0x000fe4000afe2433 */
[----:B---3--:R-:W-:-:S02]  /*1980*/  CS2R R32, SRZ ;  /* 0x0000000000207805 */ /* 0x008fc4000001ff00 */
[----:B------:R-:W-:Y:S02]  /*1990*/  IADD3.X R41, RZ, UR5, R41, P4, P3 ;  /* 0x00000005ff297c10 */ /* 0x000fe4000a7e6429 */
[----:B------:R-:W-:Y:S02]  /*19a0*/  CS2R R34, SRZ ;  /* 0x0000000000227805 */ /* 0x000fe4000001ff00 */
[----:B------:R-:W-:Y:S02]  /*19b0*/  IADD3 R51, P1, R38, 0x400, RZ ;  /* 0x0000040026337810 */ /* 0x000fe40007f3e0ff */
[----:B----4-:R-:W-:Y:S02]  /*19c0*/  CS2R R30, SRZ ;  /* 0x00000000001e7805 */ /* 0x010fe4000001ff00 */
[----:B------:R-:W-:Y:S02]  /*19d0*/  IADD3 R54, P4, R56, UR4, RZ ;  /* 0x0000000438367c10 */ /* 0x000fe4000ff9e0ff */
[----:B------:R-:W-:-:S02]  /*19e0*/  CS2R R36, SRZ ;  /* 0x0000000000247805 */ /* 0x000fc4000001ff00 */
[----:B------:R-:W-:Y:S02]  /*19f0*/  IADD3 R52, P3, R52, 0x400, RZ ;  /* 0x0000040034347810 */ /* 0x000fe40007f7e0ff */
[----:B------:R-:W-:Y:S01]  /*1a00*/  IADD3.X R53, RZ, UR5, R39, P1, P0 ;  /* 0x00000005ff357c10 */ /* 0x000fe20008fe0427 */
[----:B------:R-:W-:Y:S01]  /*1a10*/  IMAD.WIDE R38, R44, 0x2, R64 ;  /* 0x000000022c267825 */ /* 0x000fe200078e0240 */
[----:B------:R-:W-:Y:S02]  /*1a20*/  IADD3 R54, P0, R54, 0x400, RZ ;  /* 0x0000040036367810 */ /* 0x000fe40007f1e0ff */
[----:B------:R-:W-:Y:S01]  /*1a30*/  IADD3.X R55, RZ, UR5, R25, P3, P2 ;  /* 0x00000005ff377c10 */ /* 0x000fe20009fe4419 */
[----:B------:R-:W-:Y:S01]  /*1a40*/  IMAD.WIDE R24, R63, 0x2, R64 ;  /* 0x000000023f187825 */ /* 0x000fe200078e0240 */
[----:B------:R-:W-:Y:S02]  /*1a50*/  IADD3 R58, P1, R60, 0x400, RZ ;  /* 0x000004003c3a7810 */ /* 0x000fe40007f3e0ff */
[----:B------:R-:W-:Y:S01]  /*1a60*/  IADD3.X R56, RZ, UR5, R57, P0, P4 ;  /* 0x00000005ff387c10 */ /* 0x000fe200087e8439 */
[----:B------:R-:W-:Y:S01]  /*1a70*/  IMAD.WIDE R64, R59, 0x2, R64 ;  /* 0x000000023b407825 */ /* 0x000fe200078e0240 */
[----:B------:R-:W-:-:S03]  /*1a80*/  IADD3 R57, P0, R38, 0x400, RZ ;  /* 0x0000040026397810 */ /* 0x000fc60007f1e0ff */
[----:B------:R-:W-:Y:S01]  /*1a90*/  IMAD.X R60, RZ, RZ, R61, P1 ;  /* 0x000000ffff3c7224 */ /* 0x000fe200008e063d */
[----:B------:R-:W-:Y:S01]  /*1aa0*/  IADD3 R62, P1, R64, 0x400, RZ ;  /* 0x00000400403e7810 */ /* 0x000fe20007f3e0ff */
[----:B------:R-:W-:Y:S01]  /*1ab0*/  IMAD.X R59, RZ, RZ, R39, P0 ;  /* 0x000000ffff3b7224 */ /* 0x000fe200000e0627 */
[----:B------:R-:W-:Y:S02]  /*1ac0*/  IADD3 R61, P0, R24, 0x400, RZ ;  /* 0x00000400183d7810 */ /* 0x000fe40007f1e0ff */
[----:B------:R-:W-:Y:S01]  /*1ad0*/  CS2R R38, SRZ ;  /* 0x0000000000267805 */ /* 0x000fe2000001ff00 */
[----:B------:R-:W-:Y:S01]  /*1ae0*/  IMAD.X R64, RZ, RZ, R65, P1 ;  /* 0x000000ffff407224 */ /* 0x000fe200008e0641 */
[----:B------:R-:W-:Y:S01]  /*1af0*/  SHF.R.U32.HI R65, RZ, 0x5, R2 ;  /* 0x00000005ff417819 */ /* 0x000fe20000011602 */
[----:B------:R-:W-:Y:S01]  /*1b00*/  IMAD.X R63, RZ, RZ, R25, P0 ;  /* 0x000000ffff3f7224 */ /* 0x000fe200000e0619 */
[----:B------:R-:W-:Y:S02]  /*1b10*/  CS2R R24, SRZ ;  /* 0x0000000000187805 */ /* 0x000fe4000001ff00 */
[----:B------:R-:W-:-:S07]  /*1b20*/  LOP3.LUT R65, R65, 0x7fffffc, RZ, 0xc0, !PT ;  /* 0x07fffffc41417812 */ /* 0x000fce00078ec0ff */
.L_x_0:
[----:B------:R-:W1:Y:S01]  /*1b30*/  SHFL.IDX PT, R42, R65, RZ, 0x1f ;  /* 0x00001fff412a7589 */ /* 0x000e6200000e0000 */
[----:B------:R-:W-:Y:S01]  /*1b40*/  UIADD3 UR11, UR11, 0x1, URZ ;  /* 0x000000010b0b7890 */ /* 0x000fe2000fffe03f */
[----:B------:R-:W-:-:S04]  /*1b50*/  DEPBAR.LE SB0, 0x6 ;  /* 0x000081800000791a */ /* 0x000fc80000000000 */
[----:B------:R-:W-:Y:S01]  /*1b60*/  UISETP.GE.AND UP0, UPT, UR11, 0x5, UPT ;  /* 0x000000050b00788c */ /* 0x000fe2000bf06270 */
[----:B------:R-:W-:Y:S01]  /*1b70*/  BAR.SYNC.DEFER_BLOCKING 0x0 ;  /* 0x0000000000007b1d */ /* 0x000fe20000010000 */
[----:B------:R-:W-:Y:S01]  /*1b80*/  UIADD3 UR12, UR12, 0x1, URZ ;  /* 0x000000010c0c7890 */ /* 0x000fe2000fffe03f */
[----:B------:R-:W-:Y:S01]  /*1b90*/  VIADD R68, R68, 0x80 ;  /* 0x0000008044447836 */ /* 0x000fe20000000000 */
[----:B------:R-:W-:-:S03]  /*1ba0*/  USEL UR11, UR11, URZ, !UP0 ;  /* 0x0000003f0b0b7287 */ /* 0x000fc6000c000000 */
[----:B------:R-:W-:Y:S01]  /*1bb0*/  UMOV UR19, 0x40000040 ;  /* 0x4000004000137882 */ /* 0x000fe20000000000 */
[----:B------:R-:W-:Y:S01]  /*1bc0*/  ULEA UR4, UR11, UR10, 0xe ;  /* 0x0000000a0b047291 */ /* 0x000fe2000f8e703f */
[----:B------:R-:W-:-:S03]  /*1bd0*/  ISETP.GE.U32.AND P0, PT, R68, 0xa00, PT ;  /* 0x00000a004400780c */ /* 0x000fc60003f06070 */
[----:B------:R-:W-:Y:S02]  /*1be0*/  USHF.R.U32.HI UR8, URZ, 0x4, UR4 ;  /* 0x000000043f087899 */ /* 0x000fe40008011604 */
[----:B------:R-:W-:Y:S02]  /*1bf0*/  ULEA UR4, UR11, UR13, 0xd ;  /* 0x0000000d0b047291 */ /* 0x000fe4000f8e683f */
[----:B------:R-:W-:Y:S01]  /*1c00*/  ULOP3.LUT UR8, UR8, 0x3fff, URZ, 0xc0, !UPT ;  /* 0x00003fff08087892 */ /* 0x000fe2000f8ec03f */
[----:B-1----:R-:W-:Y:S01]  /*1c10*/  R2UR UR5, R42 ;  /* 0x000000002a0572ca */ /* 0x002fe200000e0000 */
[----:B------:R-:W-:Y:S01]  /*1c20*/  USHF.R.U32.HI UR4, URZ, 0x4, UR4 ;  /* 0x000000043f047899 */ /* 0x000fe20008011604 */
[----:B------:R-:W-:-:S03]  /*1c30*/  IADD3 R42, P1, R54, UR6, RZ ;  /* 0x00000006362a7c10 */ /* 0x000fc6000ff3e0ff */
[----:B------:R-:W-:Y:S01]  /*1c40*/  ULOP3.LUT UR4, UR4, 0x3fff, URZ, 0xc0, !UPT ;  /* 0x00003fff04047892 */ /* 0x000fe2000f8ec03f */
[----:B------:R-:W-:Y:S01]  /*1c50*/  IADD3.X R43, R56, UR7, RZ, P1, !PT ;  /* 0x00000007382b7c10 */ /* 0x000fe20008ffe4ff */
[----:B------:R-:W-:Y:S01]  /*1c60*/  WARPGROUP.ARRIVE ;  /* 0x00000000000079c5 */ /* 0x000fe20000000000 */
[----:B------:R-:W-:Y:S01]  /*1c70*/  IADD3 R48, P1, R52, UR6, RZ ;  /* 0x0000000634307c10 */ /* 0x000fe2000ff3e0ff */
[----:B------:R-:W-:-:S03]  /*1c80*/  ULOP3.LUT UR18, UR4, 0x1000000, URZ, 0xfc, !UPT ;  /* 0x0100000004127892 */ /* 0x000fc6000f8efc3f */
[----:B------:R-:W-:Y:S01]  /*1c90*/  IADD3.X R49, R55, UR7, RZ, P1, !PT ;  /* 0x0000000737317c10 */ /* 0x000fe20008ffe4ff */
[----:B------:R-:W-:Y:S01]  /*1ca0*/  USHF.L.U32 UR5, UR5, 0x7, URZ ;  /* 0x0000000705057899 */ /* 0x000fe2000800063f */
[----:B------:R-:W-:-:S03]  /*1cb0*/  IADD3 R44, P1, R51, UR6, RZ ;  /* 0x00000006332c7c10 */ /* 0x000fc6000ff3e0ff */
[----:B------:R-:W-:Y:S01]  /*1cc0*/  ULOP3.LUT UR5, UR5, 0x180, URZ, 0xc0, !UPT ;  /* 0x0000018005057892 */ /* 0x000fe2000f8ec03f */
[----:B------:R-:W-:Y:S02]  /*1cd0*/  IADD3.X R45, R53, UR7, RZ, P1, !PT ;  /* 0x00000007352d7c10 */ /* 0x000fe40008ffe4ff */
[----:B------:R-:W-:Y:S01]  /*1ce0*/  IADD3 R46, P1, R40, UR6, RZ ;  /* 0x00000006282e7c10 */ /* 0x000fe2000ff3e0ff */
[----:B------:R-:W-:-:S03]  /*1cf0*/  UIADD3 UR8, UP0, UR5, UR8, URZ ;  /* 0x0000000805087290 */ /* 0x000fc6000ff1e03f */
[----:B------:R-:W-:Y:S01]  /*1d00*/  UMOV UR5, URZ ;  /* 0x0000003f00057c82 */ /* 0x000fe20008000000 */
[----:B------:R-:W-:Y:S02]  /*1d10*/  UIADD3.X UR9, URZ, URZ, URZ, UP0, !UPT ;  /* 0x0000003f3f097290 */ /* 0x000fe400087fe43f */
[----:B------:R-:W-:Y:S02]  /*1d20*/  ULOP3.LUT UR16, UR8, 0x2000000, URZ, 0xfc, !UPT ;  /* 0x0200000008107892 */ /* 0x000fe4000f8efc3f */
[----:B------:R-:W-:Y:S02]  /*1d30*/  ULOP3.LUT UR17, UR9, 0x40000040, URZ, 0xfc, !UPT ;  /* 0x4000004009117892 */ /* 0x000fe4000f8efc3f */
[----:B------:R-:W-:-:S04]  /*1d40*/  UISETP.GE.AND UP0, UPT, UR12, 0x5, UPT ;  /* 0x000000050c00788c */ /* 0x000fc8000bf06270 */
[----:B------:R-:W-:-:S03]  /*1d50*/  USEL UR12, UR12, URZ, !UP0 ;  /* 0x0000003f0c0c7287 */ /* 0x000fc6000c000000 */
[----:B------:R-:W-:Y:S01]  /*1d60*/  HGMMA.64x32x16.F32.BF16 R24, gdesc[UR16], R24 ;  /* 0x00600000101879f0 */ /* 0x000fe20008701818 */
[----:B------:R-:W-:Y:S01]  /*1d70*/  UMOV UR16, 0x2000002 ;  /* 0x0200000200107882 */ /* 0x000fe20000000000 */
[----:B------:R-:W-:Y:S01]  /*1d80*/  UMOV UR17, 0x40000040 ;  /* 0x4000004000117882 */ /* 0x000fe20000000000 */
[----:B------:R-:W-:Y:S01]  /*1d90*/  UMOV UR18, 0x1000002 ;  /* 0x0100000200127882 */ /* 0x000fe20000000000 */
[----:B------:R-:W-:Y:S01]  /*1da0*/  UMOV UR19, 0x40000040 ;  /* 0x4000004000137882 */ /* 0x000fe20000000000 */
[----:B------:R-:W-:Y:S02]  /*1db0*/  UIADD3.64 UR16, UR8, UR16, URZ ;  /* 0x0000001008107297 */ /* 0x000fe4000fffe03f */
[----:B------:R-:W-:-:S09]  /*1dc0*/  UIADD3.64 UR18, UR4, UR18, URZ ;  /* 0x0000001204127297 */ /* 0x000fd2000fffe03f */
        /* <DEDUP_REMOVED lines=41> */
[----:B------:R-:W-:Y:S02]  /*2060*/  UIADD3.64 UR18, UR4, UR18, URZ ;  /* 0x0000001204127297 */ /* 0x000fe4000fffe03f */
[----:B------:R-:W-:-:S06]  /*2070*/  ULEA UR4, UR12, UR10, 0xe ;  /* 0x0000000a0c047291 */ /* 0x000fcc000f8e703f */
[----:B------:R-:W-:Y:S02]  /*2080*/  LEA R69, R7, UR4, 0x1 ;  /* 0x0000000407457c11 */ /* 0x000fe4000f8e08ff */
[----:B------:R-:W-:Y:S01]  /*2090*/  LEA R47, R11, UR4, 0x1 ;  /* 0x000000040b2f7c11 */ /* 0x000fe2000f8e08ff */
[----:B------:R-:W-:Y:S03]  /*20a0*/  HGMMA.64x32x16.F32.BF16 R24, gdesc[UR16], R24, gsb0 ;  /* 0x00600000101879f0 */ /* 0x000fe60008001818 */
[----:B------:R-:W-:Y:S02]  /*20b0*/  WARPGROUP.DEPBAR.LE gsb0, 0x1 ;  /* 0x00008000000079c5 */ /* 0x000fe40000010100 */
[----:B------:R-:W-:Y:S06]  /*20c0*/  BAR.SYNC.DEFER_BLOCKING 0x0 ;  /* 0x0000000000007b1d */ /* 0x000fec0000010000 */
[----:B------:R-:W-:Y:S01]  /*20d0*/  @!PT LDS RZ, [RZ] ;  /* 0x00000000fffff984 */ /* 0x000fe20000000800 */
[----:B------:R-:W-:Y:S01]  /*20e0*/  @!PT LDS RZ, [RZ] ;  /* 0x00000000fffff984 */ /* 0x000fe20000000800 */
[----:B------:R-:W-:Y:S01]  /*20f0*/  @!PT LDS RZ, [RZ] ;  /* 0x00000000fffff984 */ /* 0x000fe20000000800 */
[----:B------:R1:W-:Y:S02]  /*2100*/  LDGSTS.E.BYPASS.128 [R69], desc[UR14][R42.64], !P0 ;  /* 0x000000002a457fae */ /* 0x0003e4000c101c4e */
[----:B-1----:R-:W-:-:S05]  /*2110*/  LEA R69, R9, UR4, 0x1 ;  /* 0x0000000409457c11 */ /* 0x002fca000f8e08ff */
[----:B------:R1:W-:Y:S04]  /*2120*/  LDGSTS.E.BYPASS.128 [R69], desc[UR14][R48.64], !P0 ;  /* 0x0000000030457fae */ /* 0x0003e8000c101c4e */
[----:B------:R2:W-:Y:S01]  /*2130*/  LDGSTS.E.BYPASS.128 [R47], desc[UR14][R44.64], !P0 ;  /* 0x000000002c2f7fae */ /* 0x0005e2000c101c4e */
[----:B-1----:R-:W-:Y:S02]  /*2140*/  LEA R69, R13, UR4, 0x1 ;  /* 0x000000040d457c11 */ /* 0x002fe4000f8e08ff */
[----:B--2---:R-:W-:Y:S02]  /*2150*/  IADD3.X R47, R50, UR7, RZ, P1, !PT ;  /* 0x00000007322f7c10 */ /* 0x004fe40008ffe4ff */
[----:B------:R-:W-:-:S03]  /*2160*/  IADD3 R42, P1, R22, UR6, RZ ;  /* 0x00000006162a7c10 */ /* 0x000fc6000ff3e0ff */
[----:B------:R1:W-:Y:S01]  /*2170*/  LDGSTS.E.BYPASS.128 [R69], desc[UR14][R46.64], !P0 ;  /* 0x000000002e457fae */ /* 0x0003e2000c101c4e */
[----:B------:R-:W-:Y:S02]  /*2180*/  IADD3.X R43, R41, UR7, RZ, P1, !PT ;  /* 0x00000007292b7c10 */ /* 0x000fe40008ffe4ff */
[----:B------:R-:W-:-:S04]  /*2190*/  IADD3 R48, P1, R21, UR6, RZ ;  /* 0x0000000615307c10 */ /* 0x000fc8000ff3e0ff */
[----:B------:R-:W-:Y:S02]  /*21a0*/  IADD3.X R49, R23, UR7, RZ, P1, !PT ;  /* 0x0000000717317c10 */ /* 0x000fe40008ffe4ff */
[----:B------:R-:W-:Y:S02]  /*21b0*/  IADD3 R44, P1, R18, UR6, RZ ;  /* 0x00000006122c7c10 */ /* 0x000fe4000ff3e0ff */
[----:B-1----:R-:W-:Y:S02]  /*21c0*/  LEA R69, R3, UR4, 0x1 ;  /* 0x0000000403457c11 */ /* 0x002fe4000f8e08ff */
[----:B------:R-:W-:Y:S02]  /*21d0*/  IADD3.X R45, R20, UR7, RZ, P1, !PT ;  /* 0x00000007142d7c10 */ /* 0x000fe40008ffe4ff */
[----:B------:R-:W-:Y:S01]  /*21e0*/  IADD3 R46, P1, R16, UR6, RZ ;  /* 0x00000006102e7c10 */ /* 0x000fe2000ff3e0ff */
[----:B------:R1:W-:Y:S03]  /*21f0*/  LDGSTS.E.BYPASS.128 [R69], desc[UR14][R42.64], !P0 ;  /* 0x000000002a457fae */ /* 0x0003e6000c101c4e */
[----:B------:R-:W-:-:S02]  /*2200*/  IADD3.X R47, R19, UR7, RZ, P1, !PT ;  /* 0x00000007132f7c10 */ /* 0x000fc40008ffe4ff */
[----:B-1----:R-:W-:Y:S02]  /*2210*/  LEA R43, R4, UR4, 0x1 ;  /* 0x00000004042b7c11 */ /* 0x002fe4000f8e08ff */
[----:B------:R-:W-:Y:S02]  /*2220*/  LEA R69, R6, UR4, 0x1 ;  /* 0x0000000406457c11 */ /* 0x000fe4000f8e08ff */
[----:B------:R-:W-:Y:S01]  /*2230*/  IADD3 R42, P1, R62, UR6, RZ ;  /* 0x000000063e2a7c10 */ /* 0x000fe2000ff3e0ff */
[----:B------:R1:W-:Y:S02]  /*2240*/  LDGSTS.E.BYPASS.128 [R43], desc[UR14][R48.64], !P0 ;  /* 0x00000000302b7fae */ /* 0x0003e4000c101c4e */
[----:B-1----:R-:W-:Y:S01]  /*2250*/  LEA R49, R5, UR4, 0x1 ;  /* 0x0000000405317c11 */ /* 0x002fe2000f8e08ff */
[----:B------:R-:W-:Y:S01]  /*2260*/  ULEA UR4, UR12, UR13, 0xd ;  /* 0x0000000d0c047291 */ /* 0x000fe2000f8e683f */
[----:B------:R-:W-:-:S03]  /*2270*/  IADD3.X R43, R64, UR7, RZ, P1, !PT ;  /* 0x00000007402b7c10 */ /* 0x000fc60008ffe4ff */
[----:B------:R1:W-:Y:S04]  /*2280*/  LDGSTS.E.BYPASS.128 [R49], desc[UR14][R44.64], !P0 ;  /* 0x000000002c317fae */ /* 0x0003e8000c101c4e */
[----:B------:R2:W-:Y:S04]  /*2290*/  LDGSTS.E.BYPASS.128 [R69], desc[UR14][R46.64], !P0 ;  /* 0x000000002e457fae */ /* 0x0005e8000c101c4e */
[----:B------:R-:W0:Y:S01]  /*22a0*/  LDGDEPBAR ;  /* 0x00000000000079af */ /* 0x000e220000000000 */
[----:B-1----:R-:W-:Y:S02]  /*22b0*/  IADD3 R44, P1, R61, UR6, RZ ;  /* 0x000000063d2c7c10 */ /* 0x002fe4000ff3e0ff */
[----:B--2---:R-:W-:-:S02]  /*22c0*/  LEA R69, R8, UR4, 0x1 ;  /* 0x0000000408457c11 */ /* 0x004fc4000f8e08ff */
[----:B------:R-:W-:Y:S02]  /*22d0*/  IADD3.X R45, R63, UR7, RZ, P1, !PT ;  /* 0x000000073f2d7c10 */ /* 0x000fe40008ffe4ff */
[----:B------:R-:W-:Y:S01]  /*22e0*/  IADD3 R46, P1, R58, UR6, RZ ;  /* 0x000000063a2e7c10 */ /* 0x000fe2000ff3e0ff */
[----:B------:R1:W-:Y:S03]  /*22f0*/  LDGSTS.E.BYPASS.128 [R69], desc[UR14][R42.64], !P0 ;  /* 0x000000002a457fae */ /* 0x0003e6000c101c4e */
[----:B------:R-:W-:Y:S02]  /*2300*/  IADD3.X R47, R60, UR7, RZ, P1, !PT ;  /* 0x000000073c2f7c10 */ /* 0x000fe40008ffe4ff */
[----:B------:R-:W-:Y:S01]  /*2310*/  IADD3 R48, P1, R57, UR6, RZ ;  /* 0x0000000639307c10 */ /* 0x000fe2000ff3e0ff */
[----:B------:R-:W-:-:S03]  /*2320*/  UIADD3 UR6, UP0, UR6, 0x100, URZ ;  /* 0x0000010006067890 */ /* 0x000fc6000ff1e03f */
[----:B------:R-:W-:Y:S01]  /*2330*/  IADD3.X R49, R59, UR7, RZ, P1, !PT ;  /* 0x000000073b317c10 */ /* 0x000fe20008ffe4ff */
[----:B------:R-:W-:Y:S01]  /*2340*/  UIADD3.X UR7, URZ, UR7, URZ, UP0, !UPT ;  /* 0x000000073f077290 */ /* 0x000fe200087fe43f */
[----:B-1----:R-:W-:Y:S02]  /*2350*/  LEA R43, R10, UR4, 0x1 ;  /* 0x000000040a2b7c11 */ /* 0x002fe4000f8e08ff */
[----:B------:R-:W-:-:S03]  /*2360*/  LEA R69, R14, UR4, 0x1 ;  /* 0x000000040e457c11 */ /* 0x000fc6000f8e08ff */
[----:B------:R1:W-:Y:S02]  /*2370*/  LDGSTS.E.BYPASS.128 [R43], desc[UR14][R44.64], !P0 ;  /* 0x000000002c2b7fae */ /* 0x0003e4000c101c4e */
[----:B-1----:R-:W-:-:S05]  /*2380*/  LEA R45, R12, UR4, 0x1 ;  /* 0x000000040c2d7c11 */ /* 0x002fca000f8e08ff */
[----:B------:R1:W-:Y:S04]  /*2390*/  LDGSTS.E.BYPASS.128 [R45], desc[UR14][R46.64], !P0 ;  /* 0x000000002e2d7fae */ /* 0x0003e8000c101c4e */
[----:B------:R1:W-:Y:S01]  /*23a0*/  LDGSTS.E.BYPASS.128 [R69], desc[UR14][R48.64], !P0 ;  /* 0x0000000030457fae */ /* 0x0003e2000c101c4e */
[----:B------:R-:W-:-:S03]  /*23b0*/  ISETP.GE.U32.AND P0, PT, R68, 0xb80, PT ;  /* 0x00000b804400780c */ /* 0x000fc60003f06070 */
[----:B------:R-:W0:Y:S10]  /*23c0*/  LDGDEPBAR ;  /* 0x00000000000079af */ /* 0x000e340000000000 */
[----:B-1----:R-:W-:Y:S05]  /*23d0*/  @!P0 BRA `(.L_x_0) ;  /* 0xfffffff400d48947 */ /* 0x002fea000383ffff */
[----:B------:R-:W-:Y:S02]  /*23e0*/  WARPGROUP.DEPBAR.LE gsb0, 0x0 ;  /* 0x00008000000079c5 */ /* 0x000fe40000010000 */
[----:B------:R-:W-:-:S04]  /*23f0*/  DEPBAR.LE SB0, 0x0 ;  /* 0x000080000000791a */ /* 0x000fc80000000000 */
[--C-:B------:R-:W-:Y:S02]  /*2400*/  SHF.R.U32.HI R3, RZ, 0x1, R2.reuse ;  /* 0x00000001ff037819 */ /* 0x100fe40000011602 */
[----:B------:R-:W-:Y:S02]  /*2410*/  SHF.R.U32.HI R6, RZ, 0x5, R2 ;  /* 0x00000005ff067819 */ /* 0x000fe40000011602 */
[C---:B------:R-:W-:Y:S01]  /*2420*/  LOP3.LUT R4, R2.reuse, 0xf, RZ, 0xc0, !PT ;  /* 0x0000000f02047812 */ /* 0x040fe200078ec0ff */
[----:B------:R-:W-:Y:S01]  /*2430*/  IMAD.SHL.U32 R2, R2, 0x8, RZ ;  /* 0x0000000802027824 */ /* 0x000fe200078e00ff */
[----:B------:R-:W-:Y:S02]  /*2440*/  LOP3.LUT R5, R3, 0x8, RZ, 0xc0, !PT ;  /* 0x0000000803057812 */ /* 0x000fe400078ec0ff */
[----:B------:R-:W-:Y:S02]  /*2450*/  LOP3.LUT R3, R6, 0x3, RZ, 0xc0, !PT ;  /* 0x0000000306037812 */ /* 0x000fe400078ec0ff */
[----:B------:R-:W-:Y:S01]  /*2460*/  F2FP.BF16.F32.PACK_AB R24, R25, R24 ;  /* 0x000000181918723e */ /* 0x000fe200000010ff */
[----:B------:R-:W-:Y:S01]  /*2470*/  IMAD R4, R4, 0x28, R5 ;  /* 0x0000002804047824 */ /* 0x000fe200078e0205 */
[----:B------:R-:W-:-:S02]  /*2480*/  F2FP.BF16.F32.PACK_AB R25, R27, R26 ;  /* 0x0000001a1b19723e */ /* 0x000fc400000010ff */
[----:B------:R-:W-:Y:S01]  /*2490*/  F2FP.BF16.F32.PACK_AB R32, R33, R32 ;  /* 0x000000202120723e */ /* 0x000fe200000010ff */
[----:B------:R-:W-:Y:S01]  /*24a0*/  IMAD R4, R3, 0x280, R4 ;  /* 0x0000028003047824 */ /* 0x000fe200078e0204 */
[----:B------:R-:W-:Y:S02]  /*24b0*/  F2FP.BF16.F32.PACK_AB R26, R29, R28 ;  /* 0x0000001c1d1a723e */ /* 0x000fe400000010ff */
[----:B------:R-:W-:Y:S02]  /*24c0*/  F2FP.BF16.F32.PACK_AB R27, R31, R30 ;  /* 0x0000001e1f1b723e */ /* 0x000fe400000010ff */
[----:B------:R-:W-:Y:S02]  /*24d0*/  F2FP.BF16.F32.PACK_AB R33, R35, R34 ;  /* 0x000000222321723e */ /* 0x000fe400000010ff */
[----:B------:R-:W-:Y:S01]  /*24e0*/  LEA R6, R4, UR10, 0x1 ;  /* 0x0000000a04067c11 */ /* 0x000fe2000f8e08ff */
[----:B------:R-:W-:Y:S01]  /*24f0*/  BAR.SYNC.DEFER_BLOCKING 0x0 ;  /* 0x0000000000007b1d */ /* 0x000fe20000010000 */
[----:B------:R-:W-:-:S02]  /*2500*/  F2FP.BF16.F32.PACK_AB R34, R37, R36 ;  /* 0x000000242522723e */ /* 0x000fc400000010ff */
[----:B------:R-:W-:Y:S02]  /*2510*/  F2FP.BF16.F32.PACK_AB R35, R39, R38 ;  /* 0x000000262723723e */ /* 0x000fe400000010ff */
[----:B------:R-:W-:-:S03]  /*2520*/  LOP3.LUT R66, R66, 0x7, RZ, 0xc0, !PT ;  /* 0x0000000742427812 */ /* 0x000fc600078ec0ff */
[----:B------:R-:W1:Y:S01]  /*2530*/  LDC.64 R4, c[0x0][0x220] ;  /* 0x00008800ff047b82 */ /* 0x000e620000000a00 */
[----:B------:R-:W-:Y:S01]  /*2540*/  LOP3.LUT R2, R15, 0x18, R2, 0xf8, !PT ;  /* 0x000000180f027812 */ /* 0x000fe200078ef802 */
[----:B------:R-:W-:-:S03]  /*2550*/  IMAD R66, R3, 0x8, R66 ;  /* 0x0000000803427824 */ /* 0x000fc600078e0242 */
[----:B------:R-:W-:Y:S02]  /*2560*/  ISETP.GE.AND P0, PT, R2, 0xc00, PT ;  /* 0x00000c000200780c */ /* 0x000fe40003f06270 */
[C---:B------:R-:W-:Y:S01]  /*2570*/  LOP3.LUT R3, R17.reuse, 0x20, RZ, 0xfc, !PT ;  /* 0x0000002011037812 */ /* 0x040fe200078efcff */
[----:B------:R-:W-:Y:S01]  /*2580*/  IMAD R66, R66, 0x28, R67 ;  /* 0x0000002842427824 */ /* 0x000fe200078e0243 */
[CC--:B------:R-:W-:Y:S01]  /*2590*/  ISETP.LT.AND P1, PT, R17.reuse, R0.reuse, !P0 ;  /* 0x000000001100720c */ /* 0x0c0fe20004721270 */
[----:B------:R-:W-:Y:S01]  /*25a0*/  IMAD R17, R17, 0xc00, R2 ;  /* 0x00000c0011117824 */ /* 0x000fe200078e0202 */
[----:B------:R-:W-:Y:S02]  /*25b0*/  ISETP.LT.AND P0, PT, R3, R0, !P0 ;  /* 0x000000000300720c */ /* 0x000fe40004701270 */
[----:B------:R-:W-:Y:S01]  /*25c0*/  LEA R66, R66, UR10, 0x1 ;  /* 0x0000000a42427c11 */ /* 0x000fe2000f8e08ff */
[----:B------:R-:W-:Y:S04]  /*25d0*/  STSM.16.M88.4 [R6], R24 ;  /* 0x0000001806007844 */ /* 0x000fe80000000200 */
[----:B------:R-:W-:Y:S01]  /*25e0*/  STSM.16.M88.4 [R6+0x20], R32 ;  /* 0x0000202006007844 */ /* 0x000fe20000000200 */
[----:B-1----:R-:W-:Y:S01]  /*25f0*/  IMAD.WIDE R2, R17, 0x2, R4 ;  /* 0x0000000211027825 */ /* 0x002fe200078e0204 */
[----:B------:R-:W-:Y:S06]  /*2600*/  BAR.SYNC.DEFER_BLOCKING 0x0 ;  /* 0x0000000000007b1d */ /* 0x000fec0000010000 */
[----:B------:R-:W1:Y:S04]  /*2610*/  LDS.128 R8, [R66] ;  /* 0x0000000042087984 */ /* 0x000e680000000c00 */
[----:B-1----:R1:W-:Y:S01]  /*2620*/  @P1 STG.E.128 desc[UR14][R2.64], R8 ;  /* 0x0000000802001986 */ /* 0x0023e2000c101d0e */
[----:B------:R-:W-:Y:S05]  /*2630*/  @!P0 EXIT ;  /* 0x000000000000894d */ /* 0x000fea0003800000 */
[----:B------:R-:W1:Y:S01]  /*2640*/  LDS.128 R64, [R66+0xa00] ;  /* 0x000a000042407984 */ /* 0x000e620000000c00 */
[----:B------:R-:W-:-:S04]  /*2650*/  VIADD R17, R17, 0x18000 ;  /* 0x0001800011117836 */ /* 0x000fc80000000000 */
[----:B------:R-:W-:-:S05]  /*2660*/  IMAD.WIDE R4, R17, 0x2, R4 ;  /* 0x0000000211047825 */ /* 0x000fca00078e0204 */
[----:B-1----:R-:W-:Y:S01]  /*2670*/  STG.E.128 desc[UR14][R4.64], R64 ;  /* 0x0000004004007986 */ /* 0x002fe2000c101d0e */
[----:B------:R-:W-:Y:S05]  /*2680*/  EXIT ;  /* 0x000000000000794d */ /* 0x000fea0003800000 */
.L_x_1:
[----:B------:R-:W-:-:S00]  /*2690*/  BRA `(.L_x_1) ;  /* 0xfffffffc00fc7947 */ /* 0x000fc0000383ffff */
[----:B------:R-:W-:-:S00]  /*26a0*/  NOP ;  /* 0x0000000000007918 */ /* 0x000fc00000000000 */
        /* <DEDUP_REMOVED lines=13> */
.L_x_2:


//--------------------- .nv.shared.triton_mm      --------------------------
	.section	.nv.shared.triton_mm,"aw",@nobits
	.sectionflags	@""
	.align	16
	.zero		1024


//--------------------- .nv.constant0.triton_mm   --------------------------
	.section	.nv.constant0.triton_mm,"a",@progbits
	.sectionflags	@""
	.align	4
.nv.constant0.triton_mm:
	.zero		560
